// auto-generated by cutlass_sweep.gemm — config: {"arch": "sm_100", "cluster_m": 8, "cluster_n": 1, "dtype": "e5m2", "dtype_b": "e5m2", "layout": "nt", "stages": 0, "tile_k": 64, "tile_m": 128, "tile_n": 64}
#include "cutlass/cutlass.h"
#include "cutlass/gemm/collective/collective_builder.hpp"
#include "cutlass/gemm/device/gemm_universal_adapter.h"
#include "cutlass/gemm/kernel/gemm_universal.hpp"
#include "cutlass/epilogue/collective/collective_builder.hpp"

using ElemA = cutlass::float_e5m2_t;
using ElemB = cutlass::float_e5m2_t;
using ElemCD = cutlass::float_e5m2_t;
using Acc  = float;
using TileShape    = cute::Shape<cute::_128, cute::_64, cute::_64>;
using ClusterShape = cute::Shape<cute::_8, cute::_1, cute::_1>;

using CollectiveEpilogue = typename cutlass::epilogue::collective::CollectiveBuilder<
    cutlass::arch::Sm100, cutlass::arch::OpClassTensorOp,
    TileShape, ClusterShape,
    cutlass::epilogue::collective::EpilogueTileAuto,
    Acc, Acc,
    ElemCD, cutlass::layout::RowMajor, 128 / cutlass::sizeof_bits<ElemCD>::value,
    ElemCD, cutlass::layout::RowMajor, 128 / cutlass::sizeof_bits<ElemCD>::value,
    cutlass::epilogue::collective::EpilogueScheduleAuto
  >::CollectiveOp;

using CollectiveMainloop = typename cutlass::gemm::collective::CollectiveBuilder<
    cutlass::arch::Sm100, cutlass::arch::OpClassTensorOp,
    ElemA, cutlass::layout::RowMajor, 128 / cutlass::sizeof_bits<ElemA>::value,
    ElemB, cutlass::layout::ColumnMajor, 128 / cutlass::sizeof_bits<ElemB>::value,
    Acc,
    TileShape, ClusterShape,
    cutlass::gemm::collective::StageCountAutoCarveout<static_cast<int>(sizeof(typename CollectiveEpilogue::SharedStorage))>,
    cutlass::gemm::collective::KernelScheduleAuto
  >::CollectiveOp;

using GemmKernel = cutlass::gemm::kernel::GemmUniversal<
    cute::Shape<int,int,int,int>,
    CollectiveMainloop,
    CollectiveEpilogue
>;
using Gemm = cutlass::gemm::device::GemmUniversalAdapter<GemmKernel>;

// Force the device kernel symbol into the cubin without needing a host main.
auto* _anchor = &cutlass::device_kernel<GemmKernel>;


// ===== COMPILED SASS (sm_100a) =====

	.target	sm_100a

	.elftype	@"ET_EXEC"


//--------------------- .note.nv.tkinfo           --------------------------
	.section	.note.nv.tkinfo,"",@"SHT_NOTE"
	.sectionflags	@"SHF_NOTE_NV_TKINFO"
	.tkinfo
        /*0018*/ 	.word	0x00000002
        /*0030*/ 	.string	""
        /*0030*/ 	.string	"ptxas"
        /*0030*/ 	.string	"Cuda compilation tools, release 13.0, V13.0.88"
        /*0030*/ 	.string	"Build cuda_13.0.r13.0/compiler.36424714_0"
        /*0030*/ 	.string	"-arch sm_100a -m 64 "



//--------------------- .note.nv.cuinfo           --------------------------
	.section	.note.nv.cuinfo,"",@"SHT_NOTE"
	.sectionflags	@"SHF_NOTE_NV_CUINFO"
        /*0018*/ 	.short	0x0002
        /*001a*/ 	.short	0x0064
        /*001c*/ 	.short	0x0082
	.zero		2


//--------------------- .nv.info                  --------------------------
	.section	.nv.info,"",@"SHT_CUDA_INFO"
	.align	4


	//----- nvinfo : EIATTR_REGCOUNT
	.align		4
        /*0000*/ 	.byte	0x04, 0x2f
        /*0002*/ 	.short	(.L_19 - .L_18)
	.align		4
.L_18:
        /*0004*/ 	.word	index@(_ZN7cutlass13device_kernelINS_4gemm6kernel13GemmUniversalIN4cute5tupleIJiiiiEEENS1_10collective13CollectiveMmaINS1_35MainloopSm100TmaUmmaWarpSpecializedILi36ELi2ELi4ENS5_IJNS4_1CILi8EEENSA_ILi1EEESC_EEEEENS5_IJNSA_ILi128EEENSA_ILi64EEESG_EEENS_12float_e5m2_tENS5_IJlSC_lEEESI_SJ_NS4_8TiledMMAINS4_8MMA_AtomIJNS4_10MMA_TraitsINS4_25SM100_MMA_F8F6F4_2x1SM_SSEJSI_SI_fSF_SG_NS4_17integral_constantINS4_4UMMA5MajorELSQ_0EEESR_NSO_INSP_7ScaleInELSS_0EEEST_EEEEEENS4_6LayoutINS5_IJSC_SC_SC_EEENS5_IJNSA_ILi0EEESY_SY_EEEEENS5_IJNS4_10UnderscoreES11_S11_EEEEENS4_18SM100_TMA_2SM_LOADENS4_14ComposedLayoutINS4_7SwizzleILi2ELi4ELi3EEENS4_18smem_ptr_flag_bitsILi8EEENSW_INS5_IJSB_SG_EEENS5_IJSG_SC_EEEEEEEvNS4_8identityENS4_28SM100_TMA_2SM_LOAD_MULTICASTES1D_vS1E_EENS_8epilogue10collective18CollectiveEpilogueINS1H_23Sm100TmaWarpSpecializedILi1ELi1ELi32ELb0ELb0EEEJNS5_IJSG_SG_SG_EEENS5_IJNSW_ISG_SC_EES1N_EEESI_SJ_SI_SJ_NS1H_6fusion15FusionCallbacksIS1L_NS1P_17LinearCombinationISI_fSI_fLNS_15FloatRoundStyleE2EEES1M_S1O_JEEENS4_5SM1004TMEM4LOAD26SM100_TMEM_LOAD_32dp32b32xENS4_13SM90_TMA_LOADES1D_NS4_39AutoVectorizingCopyWithAssumedAlignmentILi128EEENS4_14SM90_TMA_STOREES1D_S21_S21_EEEvvEEEEvNT_6ParamsE)
        /*0008*/ 	.word	0x0000005a


	//----- nvinfo : EIATTR_FRAME_SIZE
	.align		4
.L_19:
        /*000c*/ 	.byte	0x04, 0x11
        /*000e*/ 	.short	(.L_21 - .L_20)
	.align		4
.L_20:
        /*0010*/ 	.word	index@($__internal_2_$__cuda_sm10x_tcgen05_guardrail_trap_unallocated_columns_being_dealloced)
        /*0014*/ 	.word	0x00000000


	//----- nvinfo : EIATTR_FRAME_SIZE
	.align		4
.L_21:
        /*0018*/ 	.byte	0x04, 0x11
        /*001a*/ 	.short	(.L_23 - .L_22)
	.align		4
.L_22:
        /*001c*/ 	.word	index@($__internal_1_$__cuda_sm10x_tcgen05_guardrail_trap_phase_invalid_during_alloc)
        /*0020*/ 	.word	0x00000000


	//----- nvinfo : EIATTR_FRAME_SIZE
	.align		4
.L_23:
        /*0024*/ 	.byte	0x04, 0x11
        /*0026*/ 	.short	(.L_25 - .L_24)
	.align		4
.L_24:
        /*0028*/ 	.word	index@($__internal_0_$__cuda_sm10x_tcgen05_guardrail_trap_col_being_dealloced_not_returned_by_alloc)
        /*002c*/ 	.word	0x00000000


	//----- nvinfo : EIATTR_FRAME_SIZE
	.align		4
.L_25:
        /*0030*/ 	.byte	0x04, 0x11
        /*0032*/ 	.short	(.L_27 - .L_26)
	.align		4
.L_26:
        /*0034*/ 	.word	index@(_ZN7cutlass13device_kernelINS_4gemm6kernel13GemmUniversalIN4cute5tupleIJiiiiEEENS1_10collective13CollectiveMmaINS1_35MainloopSm100TmaUmmaWarpSpecializedILi36ELi2ELi4ENS5_IJNS4_1CILi8EEENSA_ILi1EEESC_EEEEENS5_IJNSA_ILi128EEENSA_ILi64EEESG_EEENS_12float_e5m2_tENS5_IJlSC_lEEESI_SJ_NS4_8TiledMMAINS4_8MMA_AtomIJNS4_10MMA_TraitsINS4_25SM100_MMA_F8F6F4_2x1SM_SSEJSI_SI_fSF_SG_NS4_17integral_constantINS4_4UMMA5MajorELSQ_0EEESR_NSO_INSP_7ScaleInELSS_0EEEST_EEEEEENS4_6LayoutINS5_IJSC_SC_SC_EEENS5_IJNSA_ILi0EEESY_SY_EEEEENS5_IJNS4_10UnderscoreES11_S11_EEEEENS4_18SM100_TMA_2SM_LOADENS4_14ComposedLayoutINS4_7SwizzleILi2ELi4ELi3EEENS4_18smem_ptr_flag_bitsILi8EEENSW_INS5_IJSB_SG_EEENS5_IJSG_SC_EEEEEEEvNS4_8identityENS4_28SM100_TMA_2SM_LOAD_MULTICASTES1D_vS1E_EENS_8epilogue10collective18CollectiveEpilogueINS1H_23Sm100TmaWarpSpecializedILi1ELi1ELi32ELb0ELb0EEEJNS5_IJSG_SG_SG_EEENS5_IJNSW_ISG_SC_EES1N_EEESI_SJ_SI_SJ_NS1H_6fusion15FusionCallbacksIS1L_NS1P_17LinearCombinationISI_fSI_fLNS_15FloatRoundStyleE2EEES1M_S1O_JEEENS4_5SM1004TMEM4LOAD26SM100_TMEM_LOAD_32dp32b32xENS4_13SM90_TMA_LOADES1D_NS4_39AutoVectorizingCopyWithAssumedAlignmentILi128EEENS4_14SM90_TMA_STOREES1D_S21_S21_EEEvvEEEEvNT_6ParamsE)
        /*0038*/ 	.word	0x00000000


	//----- nvinfo : EIATTR_MIN_STACK_SIZE
	.align		4
.L_27:
        /*003c*/ 	.byte	0x04, 0x12
        /*003e*/ 	.short	(.L_29 - .L_28)
	.align		4
.L_28:
        /*0040*/ 	.word	index@(_ZN7cutlass13device_kernelINS_4gemm6kernel13GemmUniversalIN4cute5tupleIJiiiiEEENS1_10collective13CollectiveMmaINS1_35MainloopSm100TmaUmmaWarpSpecializedILi36ELi2ELi4ENS5_IJNS4_1CILi8EEENSA_ILi1EEESC_EEEEENS5_IJNSA_ILi128EEENSA_ILi64EEESG_EEENS_12float_e5m2_tENS5_IJlSC_lEEESI_SJ_NS4_8TiledMMAINS4_8MMA_AtomIJNS4_10MMA_TraitsINS4_25SM100_MMA_F8F6F4_2x1SM_SSEJSI_SI_fSF_SG_NS4_17integral_constantINS4_4UMMA5MajorELSQ_0EEESR_NSO_INSP_7ScaleInELSS_0EEEST_EEEEEENS4_6LayoutINS5_IJSC_SC_SC_EEENS5_IJNSA_ILi0EEESY_SY_EEEEENS5_IJNS4_10UnderscoreES11_S11_EEEEENS4_18SM100_TMA_2SM_LOADENS4_14ComposedLayoutINS4_7SwizzleILi2ELi4ELi3EEENS4_18smem_ptr_flag_bitsILi8EEENSW_INS5_IJSB_SG_EEENS5_IJSG_SC_EEEEEEEvNS4_8identityENS4_28SM100_TMA_2SM_LOAD_MULTICASTES1D_vS1E_EENS_8epilogue10collective18CollectiveEpilogueINS1H_23Sm100TmaWarpSpecializedILi1ELi1ELi32ELb0ELb0EEEJNS5_IJSG_SG_SG_EEENS5_IJNSW_ISG_SC_EES1N_EEESI_SJ_SI_SJ_NS1H_6fusion15FusionCallbacksIS1L_NS1P_17LinearCombinationISI_fSI_fLNS_15FloatRoundStyleE2EEES1M_S1O_JEEENS4_5SM1004TMEM4LOAD26SM100_TMEM_LOAD_32dp32b32xENS4_13SM90_TMA_LOADES1D_NS4_39AutoVectorizingCopyWithAssumedAlignmentILi128EEENS4_14SM90_TMA_STOREES1D_S21_S21_EEEvvEEEEvNT_6ParamsE)
        /*0044*/ 	.word	0x00000000
.L_29:


//--------------------- .nv.compat                --------------------------
	.section	.nv.compat,"",@"SHT_CUDA_COMPAT_INFO"
	.align	4
        /*0000*/ 	.byte	0x02, 0x09, 0x01, 0x00, 0x02, 0x02, 0x02, 0x00, 0x02, 0x05, 0x05, 0x00, 0x03, 0x07, 0x01, 0x01
        /*0010*/ 	.byte	0x02, 0x03, 0x01, 0x00, 0x02, 0x06, 0x01, 0x00, 0x04, 0x0b, 0x08, 0x00, 0x09, 0x00, 0x00, 0x00
        /*0020*/ 	.byte	0x00, 0x00, 0x00, 0x00


//--------------------- .nv.info._ZN7cutlass13device_kernelINS_4gemm6kernel13GemmUniversalIN4cute5tupleIJiiiiEEENS1_10collective13CollectiveMmaINS1_35MainloopSm100TmaUmmaWarpSpecializedILi36ELi2ELi4ENS5_IJNS4_1CILi8EEENSA_ILi1EEESC_EEEEENS5_IJNSA_ILi128EEENSA_ILi64EEESG_EEENS_12float_e5m2_tENS5_IJlSC_lEEESI_SJ_NS4_8TiledMMAINS4_8MMA_AtomIJNS4_10MMA_TraitsINS4_25SM100_MMA_F8F6F4_2x1SM_SSEJSI_SI_fSF_SG_NS4_17integral_constantINS4_4UMMA5MajorELSQ_0EEESR_NSO_INSP_7ScaleInELSS_0EEEST_EEEEEENS4_6LayoutINS5_IJSC_SC_SC_EEENS5_IJNSA_ILi0EEESY_SY_EEEEENS5_IJNS4_10UnderscoreES11_S11_EEEEENS4_18SM100_TMA_2SM_LOADENS4_14ComposedLayoutINS4_7SwizzleILi2ELi4ELi3EEENS4_18smem_ptr_flag_bitsILi8EEENSW_INS5_IJSB_SG_EEENS5_IJSG_SC_EEEEEEEvNS4_8identityENS4_28SM100_TMA_2SM_LOAD_MULTICASTES1D_vS1E_EENS_8epilogue10collective18CollectiveEpilogueINS1H_23Sm100TmaWarpSpecializedILi1ELi1ELi32ELb0ELb0EEEJNS5_IJSG_SG_SG_EEENS5_IJNSW_ISG_SC_EES1N_EEESI_SJ_SI_SJ_NS1H_6fusion15FusionCallbacksIS1L_NS1P_17LinearCombinationISI_fSI_fLNS_15FloatRoundStyleE2EEES1M_S1O_JEEENS4_5SM1004TMEM4LOAD26SM100_TMEM_LOAD_32dp32b32xENS4_13SM90_TMA_LOADES1D_NS4_39AutoVectorizingCopyWithAssumedAlignmentILi128EEENS4_14SM90_TMA_STOREES1D_S21_S21_EEEvvEEEEvNT_6ParamsE --------------------------
	.section	.nv.info._ZN7cutlass13device_kernelINS_4gemm6kernel13GemmUniversalIN4cute5tupleIJiiiiEEENS1_10collective13CollectiveMmaINS1_35MainloopSm100TmaUmmaWarpSpecializedILi36ELi2ELi4ENS5_IJNS4_1CILi8EEENSA_ILi1EEESC_EEEEENS5_IJNSA_ILi128EEENSA_ILi64EEESG_EEENS_12float_e5m2_tENS5_IJlSC_lEEESI_SJ_NS4_8TiledMMAINS4_8MMA_AtomIJNS4_10MMA_TraitsINS4_25SM100_MMA_F8F6F4_2x1SM_SSEJSI_SI_fSF_SG_NS4_17integral_constantINS4_4UMMA5MajorELSQ_0EEESR_NSO_INSP_7ScaleInELSS_0EEEST_EEEEEENS4_6LayoutINS5_IJSC_SC_SC_EEENS5_IJNSA_ILi0EEESY_SY_EEEEENS5_IJNS4_10UnderscoreES11_S11_EEEEENS4_18SM100_TMA_2SM_LOADENS4_14ComposedLayoutINS4_7SwizzleILi2ELi4ELi3EEENS4_18smem_ptr_flag_bitsILi8EEENSW_INS5_IJSB_SG_EEENS5_IJSG_SC_EEEEEEEvNS4_8identityENS4_28SM100_TMA_2SM_LOAD_MULTICASTES1D_vS1E_EENS_8epilogue10collective18CollectiveEpilogueINS1H_23Sm100TmaWarpSpecializedILi1ELi1ELi32ELb0ELb0EEEJNS5_IJSG_SG_SG_EEENS5_IJNSW_ISG_SC_EES1N_EEESI_SJ_SI_SJ_NS1H_6fusion15FusionCallbacksIS1L_NS1P_17LinearCombinationISI_fSI_fLNS_15FloatRoundStyleE2EEES1M_S1O_JEEENS4_5SM1004TMEM4LOAD26SM100_TMEM_LOAD_32dp32b32xENS4_13SM90_TMA_LOADES1D_NS4_39AutoVectorizingCopyWithAssumedAlignmentILi128EEENS4_14SM90_TMA_STOREES1D_S21_S21_EEEvvEEEEvNT_6ParamsE,"",@"SHT_CUDA_INFO"
	.sectionflags	@""
	.align	4


	//----- nvinfo : EIATTR_CUDA_API_VERSION
	.align		4
        /*0000*/ 	.byte	0x04, 0x37
        /*0002*/ 	.short	(.L_31 - .L_30)
.L_30:
        /*0004*/ 	.word	0x00000082


	//----- nvinfo : EIATTR_KPARAM_INFO
	.align		4
.L_31:
        /*0008*/ 	.byte	0x04, 0x17
        /*000a*/ 	.short	(.L_33 - .L_32)
.L_32:
        /*000c*/ 	.word	0x00000000
        /*0010*/ 	.short	0x0000
        /*0012*/ 	.short	0x0000
        /*0014*/ 	.byte	0x00, 0xf0, 0x01, 0x20


	//----- nvinfo : EIATTR_AT_ENTRY_FRAGMENTS
	.align		4
.L_33:
        /*0018*/ 	.byte	0x04, 0x4f
        /*001a*/ 	.short	(.L_35 - .L_34)


	//   ....[0]....
.L_34:
        /*001c*/ 	.word	0x00000007


	//----- nvinfo : EIATTR_RESERVED_SMEM_USED
	.align		4
.L_35:
        /*0020*/ 	.byte	0x01, 0x41
	.zero		2


	//----- nvinfo : EIATTR_SPARSE_MMA_MASK
	.align		4
        /*0024*/ 	.byte	0x03, 0x50
        /*0026*/ 	.short	0x0000


	//----- nvinfo : EIATTR_TCGEN05_2CTA_USED
	.align		4
        /*0028*/ 	.byte	0x01, 0x52
	.zero		2


	//----- nvinfo : EIATTR_MAXREG_COUNT
	.align		4
        /*002c*/ 	.byte	0x03, 0x1b
        /*002e*/ 	.short	0x00ff


	//----- nvinfo : EIATTR_NUM_BARRIERS
	.align		4
        /*0030*/ 	.byte	0x02, 0x4c
        /*0032*/ 	.byte	0x07
	.zero		1


	//----- nvinfo : EIATTR_EXTERNS
	.align		4
        /*0034*/ 	.byte	0x04, 0x0f
        /*0036*/ 	.short	(.L_37 - .L_36)


	//   ....[0]....
	.align		4
.L_36:
        /*0038*/ 	.word	index@(__assertfail)


	//----- nvinfo : EIATTR_MERCURY_ISA_VERSION
	.align		4
.L_37:
        /*003c*/ 	.byte	0x03, 0x5f
        /*003e*/ 	.short	0x0101


	//----- nvinfo : EIATTR_INT_WARP_WIDE_INSTR_OFFSETS
	.align		4
        /*0040*/ 	.byte	0x04, 0x31
        /*0042*/ 	.short	(.L_39 - .L_38)


	//   ....[0]....
.L_38:
        /*0044*/ 	.word	0x000011a0


	//   ....[1]....
        /*0048*/ 	.word	0x00001250


	//   ....[2]....
        /*004c*/ 	.word	0x00005890


	//   ....[3]....
        /*0050*/ 	.word	0x000058c0


	//   ....[4]....
        /*0054*/ 	.word	0x000058e0


	//   ....[5]....
        /*0058*/ 	.word	0x000064c0


	//   ....[6]....
        /*005c*/ 	.word	0x00006570


	//----- nvinfo : EIATTR_COOP_GROUP_MASK_REGIDS
	.align		4
.L_39:
        /*0060*/ 	.byte	0x04, 0x29
        /*0062*/ 	.short	(.L_41 - .L_40)


	//   ....[0]....
.L_40:
        /*0064*/ 	.word	0xffffffff


	//   ....[1]....
        /*0068*/ 	.word	0xffffffff


	//   ....[2]....
        /*006c*/ 	.word	0xffffffff


	//   ....[3]....
        /*0070*/ 	.word	0xffffffff


	//   ....[4]....
        /*0074*/ 	.word	0xffffffff


	//   ....[5]....
        /*0078*/ 	.word	0xffffffff


	//   ....[6]....
        /*007c*/ 	.word	0xffffffff


	//   ....[7]....
        /*0080*/ 	.word	0xffffffff


	//   ....[8]....
        /*0084*/ 	.word	0xffffffff


	//   ....[9]....
        /*0088*/ 	.word	0xffffffff


	//   ....[10]....
        /*008c*/ 	.word	0xffffffff


	//   ....[11]....
        /*0090*/ 	.word	0xffffffff


	//   ....[12]....
        /*0094*/ 	.word	0xffffffff


	//   ....[13]....
        /*0098*/ 	.word	0xffffffff


	//----- nvinfo : EIATTR_COOP_GROUP_INSTR_OFFSETS
	.align		4
.L_41:
        /*009c*/ 	.byte	0x04, 0x28
        /*009e*/ 	.short	(.L_43 - .L_42)


	//   ....[0]....
.L_42:
        /*00a0*/ 	.word	0x000000b0


	//   ....[1]....
        /*00a4*/ 	.word	0x00000510


	//   ....[2]....
        /*00a8*/ 	.word	0x00000b10


	//   ....[3]....
        /*00ac*/ 	.word	0x00000c50


	//   ....[4]....
        /*00b0*/ 	.word	0x00000d50


	//   ....[5]....
        /*00b4*/ 	.word	0x00000ec0


	//   ....[6]....
        /*00b8*/ 	.word	0x00001060


	//   ....[7]....
        /*00bc*/ 	.word	0x000012c0


	//   ....[8]....
        /*00c0*/ 	.word	0x00002680


	//   ....[9]....
        /*00c4*/ 	.word	0x00004750


	//   ....[10]....
        /*00c8*/ 	.word	0x00004c20


	//   ....[11]....
        /*00cc*/ 	.word	0x00004c50


	//   ....[12]....
        /*00d0*/ 	.word	0x00005790


	//   ....[13]....
        /*00d4*/ 	.word	0x000059a0


	//----- nvinfo : EIATTR_VRC_CTA_INIT_COUNT
	.align		4
.L_43:
        /*00d8*/ 	.byte	0x02, 0x4a
        /*00da*/ 	.byte	0x80
	.zero		1


	//----- nvinfo : EIATTR_SYSCALL_OFFSETS
	.align		4
        /*00dc*/ 	.byte	0x04, 0x46
        /*00de*/ 	.short	(.L_45 - .L_44)


	//   ....[0]....
.L_44:
        /*00e0*/ 	.word	0x00007100


	//   ....[1]....
        /*00e4*/ 	.word	0x00007240


	//   ....[2]....
        /*00e8*/ 	.word	0x00007980


	//----- nvinfo : EIATTR_MBARRIER_INSTR_OFFSETS
	.align		4
.L_45:
        /*00ec*/ 	.byte	0x04, 0x39
        /*00ee*/ 	.short	(.L_47 - .L_46)


	//   ....[0]....
.L_46:
        /*00f0*/ 	.word	0x00000670
        /*00f4*/ 	.word	0x000000ff
        /*00f8*/ 	.word	0x00000000
        /*00fc*/ 	.short	0x0100
        /*00fe*/ 	.byte	0x04
	.zero		1


	//   ....[1]....
        /*0100*/ 	.word	0x00000680
        /*0104*/ 	.word	0x000000ff
        /*0108*/ 	.word	0x00000120
        /*010c*/ 	.short	0x0100
        /*010e*/ 	.byte	0x04
	.zero		1


	//   ....[2]....
        /*0110*/ 	.word	0x00000690
        /*0114*/ 	.word	0x000000ff
        /*0118*/ 	.word	0x00000008
        /*011c*/ 	.short	0x0100
        /*011e*/ 	.byte	0x04
	.zero		1


	//   ....[3]....
        /*0120*/ 	.word	0x000006a0
        /*0124*/ 	.word	0x000000ff
        /*0128*/ 	.word	0x00000128
        /*012c*/ 	.short	0x0100
        /*012e*/ 	.byte	0x04
	.zero		1


	//   ....[4]....
        /*0130*/ 	.word	0x000006b0
        /*0134*/ 	.word	0x000000ff
        /*0138*/ 	.word	0x00000010
        /*013c*/ 	.short	0x0100
        /*013e*/ 	.byte	0x04
	.zero		1


	//   ....[5]....
        /*0140*/ 	.word	0x000006c0
        /*0144*/ 	.word	0x000000ff
        /*0148*/ 	.word	0x00000130
        /*014c*/ 	.short	0x0100
        /*014e*/ 	.byte	0x04
	.zero		1


	//   ....[6]....
        /*0150*/ 	.word	0x000006d0
        /*0154*/ 	.word	0x000000ff
        /*0158*/ 	.word	0x00000018
        /*015c*/ 	.short	0x0100
        /*015e*/ 	.byte	0x04
	.zero		1


	//   ....[7]....
        /*0160*/ 	.word	0x000006e0
        /*0164*/ 	.word	0x000000ff
        /*0168*/ 	.word	0x00000138
        /*016c*/ 	.short	0x0100
        /*016e*/ 	.byte	0x04
	.zero		1


	//   ....[8]....
        /*0170*/ 	.word	0x000006f0
        /*0174*/ 	.word	0x000000ff
        /*0178*/ 	.word	0x00000020
        /*017c*/ 	.short	0x0100
        /*017e*/ 	.byte	0x04
	.zero		1


	//   ....[9]....
        /*0180*/ 	.word	0x00000700
        /*0184*/ 	.word	0x000000ff
        /*0188*/ 	.word	0x00000140
        /*018c*/ 	.short	0x0100
        /*018e*/ 	.byte	0x04
	.zero		1


	//   ....[10]....
        /*0190*/ 	.word	0x00000710
        /*0194*/ 	.word	0x000000ff
        /*0198*/ 	.word	0x00000028
        /*019c*/ 	.short	0x0100
        /*019e*/ 	.byte	0x04
	.zero		1


	//   ....[11]....
        /*01a0*/ 	.word	0x00000720
        /*01a4*/ 	.word	0x000000ff
        /*01a8*/ 	.word	0x00000148
        /*01ac*/ 	.short	0x0100
        /*01ae*/ 	.byte	0x04
	.zero		1


	//   ....[12]....
        /*01b0*/ 	.word	0x00000730
        /*01b4*/ 	.word	0x000000ff
        /*01b8*/ 	.word	0x00000030
        /*01bc*/ 	.short	0x0100
        /*01be*/ 	.byte	0x04
	.zero		1


	//   ....[13]....
        /*01c0*/ 	.word	0x00000740
        /*01c4*/ 	.word	0x000000ff
        /*01c8*/ 	.word	0x00000150
        /*01cc*/ 	.short	0x0100
        /*01ce*/ 	.byte	0x04
	.zero		1


	//   ....[14]....
        /*01d0*/ 	.word	0x00000750
        /*01d4*/ 	.word	0x000000ff
        /*01d8*/ 	.word	0x00000038
        /*01dc*/ 	.short	0x0100
        /*01de*/ 	.byte	0x04
	.zero		1


	//   ....[15]....
        /*01e0*/ 	.word	0x00000760
        /*01e4*/ 	.word	0x000000ff
        /*01e8*/ 	.word	0x00000158
        /*01ec*/ 	.short	0x0100
        /*01ee*/ 	.byte	0x04
	.zero		1


	//   ....[16]....
        /*01f0*/ 	.word	0x00000770
        /*01f4*/ 	.word	0x000000ff
        /*01f8*/ 	.word	0x00000040
        /*01fc*/ 	.short	0x0100
        /*01fe*/ 	.byte	0x04
	.zero		1


	//   ....[17]....
        /*0200*/ 	.word	0x00000780
        /*0204*/ 	.word	0x000000ff
        /*0208*/ 	.word	0x00000160
        /*020c*/ 	.short	0x0100
        /*020e*/ 	.byte	0x04
	.zero		1


	//   ....[18]....
        /*0210*/ 	.word	0x00000790
        /*0214*/ 	.word	0x000000ff
        /*0218*/ 	.word	0x00000048
        /*021c*/ 	.short	0x0100
        /*021e*/ 	.byte	0x04
	.zero		1


	//   ....[19]....
        /*0220*/ 	.word	0x000007a0
        /*0224*/ 	.word	0x000000ff
        /*0228*/ 	.word	0x00000168
        /*022c*/ 	.short	0x0100
        /*022e*/ 	.byte	0x04
	.zero		1


	//   ....[20]....
        /*0230*/ 	.word	0x000007b0
        /*0234*/ 	.word	0x000000ff
        /*0238*/ 	.word	0x00000050
        /*023c*/ 	.short	0x0100
        /*023e*/ 	.byte	0x04
	.zero		1


	//   ....[21]....
        /*0240*/ 	.word	0x000007c0
        /*0244*/ 	.word	0x000000ff
        /*0248*/ 	.word	0x00000170
        /*024c*/ 	.short	0x0100
        /*024e*/ 	.byte	0x04
	.zero		1


	//   ....[22]....
        /*0250*/ 	.word	0x000007d0
        /*0254*/ 	.word	0x000000ff
        /*0258*/ 	.word	0x00000058
        /*025c*/ 	.short	0x0100
        /*025e*/ 	.byte	0x04
	.zero		1


	//   ....[23]....
        /*0260*/ 	.word	0x000007e0
        /*0264*/ 	.word	0x000000ff
        /*0268*/ 	.word	0x00000178
        /*026c*/ 	.short	0x0100
        /*026e*/ 	.byte	0x04
	.zero		1


	//   ....[24]....
        /*0270*/ 	.word	0x000007f0
        /*0274*/ 	.word	0x000000ff
        /*0278*/ 	.word	0x00000060
        /*027c*/ 	.short	0x0100
        /*027e*/ 	.byte	0x04
	.zero		1


	//   ....[25]....
        /*0280*/ 	.word	0x00000800
        /*0284*/ 	.word	0x000000ff
        /*0288*/ 	.word	0x00000180
        /*028c*/ 	.short	0x0100
        /*028e*/ 	.byte	0x04
	.zero		1


	//   ....[26]....
        /*0290*/ 	.word	0x00000810
        /*0294*/ 	.word	0x000000ff
        /*0298*/ 	.word	0x00000068
        /*029c*/ 	.short	0x0100
        /*029e*/ 	.byte	0x04
	.zero		1


	//   ....[27]....
        /*02a0*/ 	.word	0x00000820
        /*02a4*/ 	.word	0x000000ff
        /*02a8*/ 	.word	0x00000188
        /*02ac*/ 	.short	0x0100
        /*02ae*/ 	.byte	0x04
	.zero		1


	//   ....[28]....
        /*02b0*/ 	.word	0x00000830
        /*02b4*/ 	.word	0x000000ff
        /*02b8*/ 	.word	0x00000070
        /*02bc*/ 	.short	0x0100
        /*02be*/ 	.byte	0x04
	.zero		1


	//   ....[29]....
        /*02c0*/ 	.word	0x00000840
        /*02c4*/ 	.word	0x000000ff
        /*02c8*/ 	.word	0x00000190
        /*02cc*/ 	.short	0x0100
        /*02ce*/ 	.byte	0x04
	.zero		1


	//   ....[30]....
        /*02d0*/ 	.word	0x00000850
        /*02d4*/ 	.word	0x000000ff
        /*02d8*/ 	.word	0x00000078
        /*02dc*/ 	.short	0x0100
        /*02de*/ 	.byte	0x04
	.zero		1


	//   ....[31]....
        /*02e0*/ 	.word	0x00000860
        /*02e4*/ 	.word	0x000000ff
        /*02e8*/ 	.word	0x00000198
        /*02ec*/ 	.short	0x0100
        /*02ee*/ 	.byte	0x04
	.zero		1


	//   ....[32]....
        /*02f0*/ 	.word	0x00000870
        /*02f4*/ 	.word	0x000000ff
        /*02f8*/ 	.word	0x00000080
        /*02fc*/ 	.short	0x0100
        /*02fe*/ 	.byte	0x04
	.zero		1


	//   ....[33]....
        /*0300*/ 	.word	0x00000880
        /*0304*/ 	.word	0x000000ff
        /*0308*/ 	.word	0x000001a0
        /*030c*/ 	.short	0x0100
        /*030e*/ 	.byte	0x04
	.zero		1


	//   ....[34]....
        /*0310*/ 	.word	0x00000890
        /*0314*/ 	.word	0x000000ff
        /*0318*/ 	.word	0x00000088
        /*031c*/ 	.short	0x0100
        /*031e*/ 	.byte	0x04
	.zero		1


	//   ....[35]....
        /*0320*/ 	.word	0x000008a0
        /*0324*/ 	.word	0x000000ff
        /*0328*/ 	.word	0x000001a8
        /*032c*/ 	.short	0x0100
        /*032e*/ 	.byte	0x04
	.zero		1


	//   ....[36]....
        /*0330*/ 	.word	0x000008b0
        /*0334*/ 	.word	0x000000ff
        /*0338*/ 	.word	0x00000090
        /*033c*/ 	.short	0x0100
        /*033e*/ 	.byte	0x04
	.zero		1


	//   ....[37]....
        /*0340*/ 	.word	0x000008c0
        /*0344*/ 	.word	0x000000ff
        /*0348*/ 	.word	0x000001b0
        /*034c*/ 	.short	0x0100
        /*034e*/ 	.byte	0x04
	.zero		1


	//   ....[38]....
        /*0350*/ 	.word	0x000008d0
        /*0354*/ 	.word	0x000000ff
        /*0358*/ 	.word	0x00000098
        /*035c*/ 	.short	0x0100
        /*035e*/ 	.byte	0x04
	.zero		1


	//   ....[39]....
        /*0360*/ 	.word	0x000008e0
        /*0364*/ 	.word	0x000000ff
        /*0368*/ 	.word	0x000001b8
        /*036c*/ 	.short	0x0100
        /*036e*/ 	.byte	0x04
	.zero		1


	//   ....[40]....
        /*0370*/ 	.word	0x000008f0
        /*0374*/ 	.word	0x000000ff
        /*0378*/ 	.word	0x000000a0
        /*037c*/ 	.short	0x0100
        /*037e*/ 	.byte	0x04
	.zero		1


	//   ....[41]....
        /*0380*/ 	.word	0x00000900
        /*0384*/ 	.word	0x000000ff
        /*0388*/ 	.word	0x000001c0
        /*038c*/ 	.short	0x0100
        /*038e*/ 	.byte	0x04
	.zero		1


	//   ....[42]....
        /*0390*/ 	.word	0x00000910
        /*0394*/ 	.word	0x000000ff
        /*0398*/ 	.word	0x000000a8
        /*039c*/ 	.short	0x0100
        /*039e*/ 	.byte	0x04
	.zero		1


	//   ....[43]....
        /*03a0*/ 	.word	0x00000920
        /*03a4*/ 	.word	0x000000ff
        /*03a8*/ 	.word	0x000001c8
        /*03ac*/ 	.short	0x0100
        /*03ae*/ 	.byte	0x04
	.zero		1


	//   ....[44]....
        /*03b0*/ 	.word	0x00000930
        /*03b4*/ 	.word	0x000000ff
        /*03b8*/ 	.word	0x000000b0
        /*03bc*/ 	.short	0x0100
        /*03be*/ 	.byte	0x04
	.zero		1


	//   ....[45]....
        /*03c0*/ 	.word	0x00000940
        /*03c4*/ 	.word	0x000000ff
        /*03c8*/ 	.word	0x000001d0
        /*03cc*/ 	.short	0x0100
        /*03ce*/ 	.byte	0x04
	.zero		1


	//   ....[46]....
        /*03d0*/ 	.word	0x00000950
        /*03d4*/ 	.word	0x000000ff
        /*03d8*/ 	.word	0x000000b8
        /*03dc*/ 	.short	0x0100
        /*03de*/ 	.byte	0x04
	.zero		1


	//   ....[47]....
        /*03e0*/ 	.word	0x00000960
        /*03e4*/ 	.word	0x000000ff
        /*03e8*/ 	.word	0x000001d8
        /*03ec*/ 	.short	0x0100
        /*03ee*/ 	.byte	0x04
	.zero		1


	//   ....[48]....
        /*03f0*/ 	.word	0x00000970
        /*03f4*/ 	.word	0x000000ff
        /*03f8*/ 	.word	0x000000c0
        /*03fc*/ 	.short	0x0100
        /*03fe*/ 	.byte	0x04
	.zero		1


	//   ....[49]....
        /*0400*/ 	.word	0x00000980
        /*0404*/ 	.word	0x000000ff
        /*0408*/ 	.word	0x000001e0
        /*040c*/ 	.short	0x0100
        /*040e*/ 	.byte	0x04
	.zero		1


	//   ....[50]....
        /*0410*/ 	.word	0x00000990
        /*0414*/ 	.word	0x000000ff
        /*0418*/ 	.word	0x000000c8
        /*041c*/ 	.short	0x0100
        /*041e*/ 	.byte	0x04
	.zero		1


	//   ....[51]....
        /*0420*/ 	.word	0x000009a0
        /*0424*/ 	.word	0x000000ff
        /*0428*/ 	.word	0x000001e8
        /*042c*/ 	.short	0x0100
        /*042e*/ 	.byte	0x04
	.zero		1


	//   ....[52]....
        /*0430*/ 	.word	0x000009b0
        /*0434*/ 	.word	0x000000ff
        /*0438*/ 	.word	0x000000d0
        /*043c*/ 	.short	0x0100
        /*043e*/ 	.byte	0x04
	.zero		1


	//   ....[53]....
        /*0440*/ 	.word	0x000009c0
        /*0444*/ 	.word	0x000000ff
        /*0448*/ 	.word	0x000001f0
        /*044c*/ 	.short	0x0100
        /*044e*/ 	.byte	0x04
	.zero		1


	//   ....[54]....
        /*0450*/ 	.word	0x000009d0
        /*0454*/ 	.word	0x000000ff
        /*0458*/ 	.word	0x000000d8
        /*045c*/ 	.short	0x0100
        /*045e*/ 	.byte	0x04
	.zero		1


	//   ....[55]....
        /*0460*/ 	.word	0x000009e0
        /*0464*/ 	.word	0x000000ff
        /*0468*/ 	.word	0x000001f8
        /*046c*/ 	.short	0x0100
        /*046e*/ 	.byte	0x04
	.zero		1


	//   ....[56]....
        /*0470*/ 	.word	0x000009f0
        /*0474*/ 	.word	0x000000ff
        /*0478*/ 	.word	0x000000e0
        /*047c*/ 	.short	0x0100
        /*047e*/ 	.byte	0x04
	.zero		1


	//   ....[57]....
        /*0480*/ 	.word	0x00000a00
        /*0484*/ 	.word	0x000000ff
        /*0488*/ 	.word	0x00000200
        /*048c*/ 	.short	0x0100
        /*048e*/ 	.byte	0x04
	.zero		1


	//   ....[58]....
        /*0490*/ 	.word	0x00000a10
        /*0494*/ 	.word	0x000000ff
        /*0498*/ 	.word	0x000000e8
        /*049c*/ 	.short	0x0100
        /*049e*/ 	.byte	0x04
	.zero		1


	//   ....[59]....
        /*04a0*/ 	.word	0x00000a20
        /*04a4*/ 	.word	0x000000ff
        /*04a8*/ 	.word	0x00000208
        /*04ac*/ 	.short	0x0100
        /*04ae*/ 	.byte	0x04
	.zero		1


	//   ....[60]....
        /*04b0*/ 	.word	0x00000a30
        /*04b4*/ 	.word	0x000000ff
        /*04b8*/ 	.word	0x000000f0
        /*04bc*/ 	.short	0x0100
        /*04be*/ 	.byte	0x04
	.zero		1


	//   ....[61]....
        /*04c0*/ 	.word	0x00000a40
        /*04c4*/ 	.word	0x000000ff
        /*04c8*/ 	.word	0x00000210
        /*04cc*/ 	.short	0x0100
        /*04ce*/ 	.byte	0x04
	.zero		1


	//   ....[62]....
        /*04d0*/ 	.word	0x00000a50
        /*04d4*/ 	.word	0x000000ff
        /*04d8*/ 	.word	0x000000f8
        /*04dc*/ 	.short	0x0100
        /*04de*/ 	.byte	0x04
	.zero		1


	//   ....[63]....
        /*04e0*/ 	.word	0x00000a60
        /*04e4*/ 	.word	0x000000ff
        /*04e8*/ 	.word	0x00000218
        /*04ec*/ 	.short	0x0100
        /*04ee*/ 	.byte	0x04
	.zero		1


	//   ....[64]....
        /*04f0*/ 	.word	0x00000a70
        /*04f4*/ 	.word	0x000000ff
        /*04f8*/ 	.word	0x00000100
        /*04fc*/ 	.short	0x0100
        /*04fe*/ 	.byte	0x04
	.zero		1


	//   ....[65]....
        /*0500*/ 	.word	0x00000a80
        /*0504*/ 	.word	0x000000ff
        /*0508*/ 	.word	0x00000220
        /*050c*/ 	.short	0x0100
        /*050e*/ 	.byte	0x04
	.zero		1


	//   ....[66]....
        /*0510*/ 	.word	0x00000a90
        /*0514*/ 	.word	0x000000ff
        /*0518*/ 	.word	0x00000108
        /*051c*/ 	.short	0x0100
        /*051e*/ 	.byte	0x04
	.zero		1


	//   ....[67]....
        /*0520*/ 	.word	0x00000aa0
        /*0524*/ 	.word	0x000000ff
        /*0528*/ 	.word	0x00000228
        /*052c*/ 	.short	0x0100
        /*052e*/ 	.byte	0x04
	.zero		1


	//   ....[68]....
        /*0530*/ 	.word	0x00000ab0
        /*0534*/ 	.word	0x000000ff
        /*0538*/ 	.word	0x00000110
        /*053c*/ 	.short	0x0100
        /*053e*/ 	.byte	0x04
	.zero		1


	//   ....[69]....
        /*0540*/ 	.word	0x00000ac0
        /*0544*/ 	.word	0x000000ff
        /*0548*/ 	.word	0x00000230
        /*054c*/ 	.short	0x0100
        /*054e*/ 	.byte	0x04
	.zero		1


	//   ....[70]....
        /*0550*/ 	.word	0x00000ad0
        /*0554*/ 	.word	0x000000ff
        /*0558*/ 	.word	0x00000118
        /*055c*/ 	.short	0x0100
        /*055e*/ 	.byte	0x04
	.zero		1


	//   ....[71]....
        /*0560*/ 	.word	0x00000ae0
        /*0564*/ 	.word	0x000000ff
        /*0568*/ 	.word	0x00000238
        /*056c*/ 	.short	0x0100
        /*056e*/ 	.byte	0x04
	.zero		1


	//   ....[72]....
        /*0570*/ 	.word	0x00000c20
        /*0574*/ 	.word	0x000000ff
        /*0578*/ 	.word	0x00000240
        /*057c*/ 	.short	0x0100
        /*057e*/ 	.byte	0x04
	.zero		1


	//   ....[73]....
        /*0580*/ 	.word	0x00000c30
        /*0584*/ 	.word	0x000000ff
        /*0588*/ 	.word	0x00000248
        /*058c*/ 	.short	0x0100
        /*058e*/ 	.byte	0x04
	.zero		1


	//   ....[74]....
        /*0590*/ 	.word	0x00000d20
        /*0594*/ 	.word	0x000000ff
        /*0598*/ 	.word	0x00000250
        /*059c*/ 	.short	0x0100
        /*059e*/ 	.byte	0x06
	.zero		1


	//   ....[75]....
        /*05a0*/ 	.word	0x00000d30
        /*05a4*/ 	.word	0x000000ff
        /*05a8*/ 	.word	0x00000258
        /*05ac*/ 	.short	0x0100
        /*05ae*/ 	.byte	0x06
	.zero		1


	//   ....[76]....
        /*05b0*/ 	.word	0x00000e70
        /*05b4*/ 	.word	0x000000ff
        /*05b8*/ 	.word	0x00000260
        /*05bc*/ 	.short	0x0100
        /*05be*/ 	.byte	0x06
	.zero		1


	//   ....[77]....
        /*05c0*/ 	.word	0x00000e80
        /*05c4*/ 	.word	0x000000ff
        /*05c8*/ 	.word	0x00000270
        /*05cc*/ 	.short	0x0100
        /*05ce*/ 	.byte	0x06
	.zero		1


	//   ....[78]....
        /*05d0*/ 	.word	0x00000e90
        /*05d4*/ 	.word	0x000000ff
        /*05d8*/ 	.word	0x00000268
        /*05dc*/ 	.short	0x0100
        /*05de*/ 	.byte	0x06
	.zero		1


	//   ....[79]....
        /*05e0*/ 	.word	0x00000ea0
        /*05e4*/ 	.word	0x000000ff
        /*05e8*/ 	.word	0x00000278
        /*05ec*/ 	.short	0x0100
        /*05ee*/ 	.byte	0x06
	.zero		1


	//   ....[80]....
        /*05f0*/ 	.word	0x00000fd0
        /*05f4*/ 	.word	0x000000ff
        /*05f8*/ 	.word	0x00000280
        /*05fc*/ 	.short	0x0100
        /*05fe*/ 	.byte	0x04
	.zero		1


	//   ....[81]....
        /*0600*/ 	.word	0x00000fe0
        /*0604*/ 	.word	0x000000ff
        /*0608*/ 	.word	0x000002a0
        /*060c*/ 	.short	0x0100
        /*060e*/ 	.byte	0x04
	.zero		1


	//   ....[82]....
        /*0610*/ 	.word	0x00000ff0
        /*0614*/ 	.word	0x000000ff
        /*0618*/ 	.word	0x00000288
        /*061c*/ 	.short	0x0100
        /*061e*/ 	.byte	0x04
	.zero		1


	//   ....[83]....
        /*0620*/ 	.word	0x00001000
        /*0624*/ 	.word	0x000000ff
        /*0628*/ 	.word	0x000002a8
        /*062c*/ 	.short	0x0100
        /*062e*/ 	.byte	0x04
	.zero		1


	//   ....[84]....
        /*0630*/ 	.word	0x00001010
        /*0634*/ 	.word	0x000000ff
        /*0638*/ 	.word	0x00000290
        /*063c*/ 	.short	0x0100
        /*063e*/ 	.byte	0x04
	.zero		1


	//   ....[85]....
        /*0640*/ 	.word	0x00001020
        /*0644*/ 	.word	0x000000ff
        /*0648*/ 	.word	0x000002b0
        /*064c*/ 	.short	0x0100
        /*064e*/ 	.byte	0x04
	.zero		1


	//   ....[86]....
        /*0650*/ 	.word	0x00001030
        /*0654*/ 	.word	0x000000ff
        /*0658*/ 	.word	0x00000298
        /*065c*/ 	.short	0x0100
        /*065e*/ 	.byte	0x04
	.zero		1


	//   ....[87]....
        /*0660*/ 	.word	0x00001040
        /*0664*/ 	.word	0x000000ff
        /*0668*/ 	.word	0x000002b8
        /*066c*/ 	.short	0x0100
        /*066e*/ 	.byte	0x04
	.zero		1


	//   ....[88]....
        /*0670*/ 	.word	0x00001140
        /*0674*/ 	.word	0x000000ff
        /*0678*/ 	.word	0x000002c0
        /*067c*/ 	.short	0x0100
        /*067e*/ 	.byte	0x04
	.zero		1


	//   ....[89]....
        /*0680*/ 	.word	0x00001150
        /*0684*/ 	.word	0x000000ff
        /*0688*/ 	.word	0x000002d0
        /*068c*/ 	.short	0x0100
        /*068e*/ 	.byte	0x04
	.zero		1


	//   ....[90]....
        /*0690*/ 	.word	0x00001160
        /*0694*/ 	.word	0x000000ff
        /*0698*/ 	.word	0x000002c8
        /*069c*/ 	.short	0x0100
        /*069e*/ 	.byte	0x04
	.zero		1


	//   ....[91]....
        /*06a0*/ 	.word	0x00001170
        /*06a4*/ 	.word	0x000000ff
        /*06a8*/ 	.word	0x000002d8
        /*06ac*/ 	.short	0x0100
        /*06ae*/ 	.byte	0x04
	.zero		1


	//   ....[92]....
        /*06b0*/ 	.word	0x00001270
        /*06b4*/ 	.word	0x000000ff
        /*06b8*/ 	.word	0x000002e0
        /*06bc*/ 	.short	0x0100
        /*06be*/ 	.byte	0x06
	.zero		1


	//   ....[93]....
        /*06c0*/ 	.word	0x00001ed0
        /*06c4*/ 	.word	0x00000000
        /*06c8*/ 	.word	0x000002d0
        /*06cc*/ 	.short	0x010a
        /*06ce*/ 	.byte	0xff
	.zero		1


	//   ....[94]....
        /*06d0*/ 	.word	0x00001f00
        /*06d4*/ 	.word	0x00000000
        /*06d8*/ 	.word	0x000002c0
        /*06dc*/ 	.short	0x0101
        /*06de*/ 	.byte	0xff
	.zero		1


	//   ....[95]....
        /*06e0*/ 	.word	0x00001fa0
        /*06e4*/ 	.word	0x000000ff
        /*06e8*/ 	.word	0x00000120
        /*06ec*/ 	.short	0x010a
        /*06ee*/ 	.byte	0x04
	.zero		1


	//   ....[96]....
        /*06f0*/ 	.word	0x00002070
        /*06f4*/ 	.word	0x000000ff
        /*06f8*/ 	.word	0x00000120
        /*06fc*/ 	.short	0x010a
        /*06fe*/ 	.byte	0x21
	.zero		1


	//   ....[97]....
        /*0700*/ 	.word	0x00002220
        /*0704*/ 	.word	0x000000ff
        /*0708*/ 	.word	0x00000120
        /*070c*/ 	.short	0x010a
        /*070e*/ 	.byte	0x05
	.zero		1


	//   ....[98]....
        /*0710*/ 	.word	0x00002330
        /*0714*/ 	.word	0x000000ff
        /*0718*/ 	.word	0x00000258
        /*071c*/ 	.short	0x0101
        /*071e*/ 	.byte	0x0d
	.zero		1


	//   ....[99]....
        /*0720*/ 	.word	0x00002350
        /*0724*/ 	.word	0x000000ff
        /*0728*/ 	.word	0x00000120
        /*072c*/ 	.short	0x010a
        /*072e*/ 	.byte	0x04
	.zero		1


	//   ....[100]....
        /*0730*/ 	.word	0x000023d0
        /*0734*/ 	.word	0x000000ff
        /*0738*/ 	.word	0x00000120
        /*073c*/ 	.short	0x010a
        /*073e*/ 	.byte	0x09
	.zero		1


	//   ....[101]....
        /*0740*/ 	.word	0x000025a0
        /*0744*/ 	.word	0x000000ff
        /*0748*/ 	.word	0x00000120
        /*074c*/ 	.short	0x010a
        /*074e*/ 	.byte	0x05
	.zero		1


	//   ....[102]....
        /*0750*/ 	.word	0x000026b0
        /*0754*/ 	.word	0x00000003
        /*0758*/ 	.word	0x00000260
        /*075c*/ 	.short	0x010a
        /*075e*/ 	.byte	0xff
	.zero		1


	//   ....[103]....
        /*0760*/ 	.word	0x00002800
        /*0764*/ 	.word	0x00000000
        /*0768*/ 	.word	0x00000000
        /*076c*/ 	.short	0x0101
        /*076e*/ 	.byte	0xff
	.zero		1


	//   ....[104]....
        /*0770*/ 	.word	0x00002da0
        /*0774*/ 	.word	0x000000ff
        /*0778*/ 	.word	0x00000000
        /*077c*/ 	.short	0x010a
        /*077e*/ 	.byte	0x04
	.zero		1


	//   ....[105]....
        /*0780*/ 	.word	0x00002e30
        /*0784*/ 	.word	0x000000ff
        /*0788*/ 	.word	0x00000000
        /*078c*/ 	.short	0x010a
        /*078e*/ 	.byte	0x05
	.zero		1


	//   ....[106]....
        /*0790*/ 	.word	0x00002ec0
        /*0794*/ 	.word	0x000000ff
        /*0798*/ 	.word	0x00000000
        /*079c*/ 	.short	0x010a
        /*079e*/ 	.byte	0x05
	.zero		1


	//   ....[107]....
        /*07a0*/ 	.word	0x00002f50
        /*07a4*/ 	.word	0x000000ff
        /*07a8*/ 	.word	0x00000000
        /*07ac*/ 	.short	0x010a
        /*07ae*/ 	.byte	0x05
	.zero		1


	//   ....[108]....
        /*07b0*/ 	.word	0x00002fe0
        /*07b4*/ 	.word	0x000000ff
        /*07b8*/ 	.word	0x00000000
        /*07bc*/ 	.short	0x010a
        /*07be*/ 	.byte	0x05
	.zero		1


	//   ....[109]....
        /*07c0*/ 	.word	0x00003070
        /*07c4*/ 	.word	0x000000ff
        /*07c8*/ 	.word	0x00000000
        /*07cc*/ 	.short	0x010a
        /*07ce*/ 	.byte	0x05
	.zero		1


	//   ....[110]....
        /*07d0*/ 	.word	0x00003100
        /*07d4*/ 	.word	0x000000ff
        /*07d8*/ 	.word	0x00000000
        /*07dc*/ 	.short	0x010a
        /*07de*/ 	.byte	0x05
	.zero		1


	//   ....[111]....
        /*07e0*/ 	.word	0x00003190
        /*07e4*/ 	.word	0x000000ff
        /*07e8*/ 	.word	0x00000000
        /*07ec*/ 	.short	0x010a
        /*07ee*/ 	.byte	0x05
	.zero		1


	//   ....[112]....
        /*07f0*/ 	.word	0x00003220
        /*07f4*/ 	.word	0x000000ff
        /*07f8*/ 	.word	0x00000000
        /*07fc*/ 	.short	0x010a
        /*07fe*/ 	.byte	0x05
	.zero		1


	//   ....[113]....
        /*0800*/ 	.word	0x000032b0
        /*0804*/ 	.word	0x000000ff
        /*0808*/ 	.word	0x00000000
        /*080c*/ 	.short	0x010a
        /*080e*/ 	.byte	0x05
	.zero		1


	//   ....[114]....
        /*0810*/ 	.word	0x00003340
        /*0814*/ 	.word	0x000000ff
        /*0818*/ 	.word	0x00000000
        /*081c*/ 	.short	0x010a
        /*081e*/ 	.byte	0x05
	.zero		1


	//   ....[115]....
        /*0820*/ 	.word	0x000033d0
        /*0824*/ 	.word	0x000000ff
        /*0828*/ 	.word	0x00000000
        /*082c*/ 	.short	0x010a
        /*082e*/ 	.byte	0x05
	.zero		1


	//   ....[116]....
        /*0830*/ 	.word	0x00003460
        /*0834*/ 	.word	0x000000ff
        /*0838*/ 	.word	0x00000000
        /*083c*/ 	.short	0x010a
        /*083e*/ 	.byte	0x05
	.zero		1


	//   ....[117]....
        /*0840*/ 	.word	0x000034f0
        /*0844*/ 	.word	0x000000ff
        /*0848*/ 	.word	0x00000000
        /*084c*/ 	.short	0x010a
        /*084e*/ 	.byte	0x05
	.zero		1


	//   ....[118]....
        /*0850*/ 	.word	0x00003580
        /*0854*/ 	.word	0x000000ff
        /*0858*/ 	.word	0x00000000
        /*085c*/ 	.short	0x010a
        /*085e*/ 	.byte	0x05
	.zero		1


	//   ....[119]....
        /*0860*/ 	.word	0x00003610
        /*0864*/ 	.word	0x000000ff
        /*0868*/ 	.word	0x00000000
        /*086c*/ 	.short	0x010a
        /*086e*/ 	.byte	0x05
	.zero		1


	//   ....[120]....
        /*0870*/ 	.word	0x000036a0
        /*0874*/ 	.word	0x000000ff
        /*0878*/ 	.word	0x00000000
        /*087c*/ 	.short	0x010a
        /*087e*/ 	.byte	0x05
	.zero		1


	//   ....[121]....
        /*0880*/ 	.word	0x00003730
        /*0884*/ 	.word	0x000000ff
        /*0888*/ 	.word	0x00000000
        /*088c*/ 	.short	0x010a
        /*088e*/ 	.byte	0x05
	.zero		1


	//   ....[122]....
        /*0890*/ 	.word	0x000037c0
        /*0894*/ 	.word	0x000000ff
        /*0898*/ 	.word	0x00000000
        /*089c*/ 	.short	0x010a
        /*089e*/ 	.byte	0x05
	.zero		1


	//   ....[123]....
        /*08a0*/ 	.word	0x00003850
        /*08a4*/ 	.word	0x000000ff
        /*08a8*/ 	.word	0x00000000
        /*08ac*/ 	.short	0x010a
        /*08ae*/ 	.byte	0x05
	.zero		1


	//   ....[124]....
        /*08b0*/ 	.word	0x000038e0
        /*08b4*/ 	.word	0x000000ff
        /*08b8*/ 	.word	0x00000000
        /*08bc*/ 	.short	0x010a
        /*08be*/ 	.byte	0x05
	.zero		1


	//   ....[125]....
        /*08c0*/ 	.word	0x00003970
        /*08c4*/ 	.word	0x000000ff
        /*08c8*/ 	.word	0x00000000
        /*08cc*/ 	.short	0x010a
        /*08ce*/ 	.byte	0x05
	.zero		1


	//   ....[126]....
        /*08d0*/ 	.word	0x00003a00
        /*08d4*/ 	.word	0x000000ff
        /*08d8*/ 	.word	0x00000000
        /*08dc*/ 	.short	0x010a
        /*08de*/ 	.byte	0x05
	.zero		1


	//   ....[127]....
        /*08e0*/ 	.word	0x00003a90
        /*08e4*/ 	.word	0x000000ff
        /*08e8*/ 	.word	0x00000000
        /*08ec*/ 	.short	0x010a
        /*08ee*/ 	.byte	0x05
	.zero		1


	//   ....[128]....
        /*08f0*/ 	.word	0x00003b20
        /*08f4*/ 	.word	0x000000ff
        /*08f8*/ 	.word	0x00000000
        /*08fc*/ 	.short	0x010a
        /*08fe*/ 	.byte	0x05
	.zero		1


	//   ....[129]....
        /*0900*/ 	.word	0x00003bb0
        /*0904*/ 	.word	0x000000ff
        /*0908*/ 	.word	0x00000000
        /*090c*/ 	.short	0x010a
        /*090e*/ 	.byte	0x05
	.zero		1


	//   ....[130]....
        /*0910*/ 	.word	0x00003c40
        /*0914*/ 	.word	0x000000ff
        /*0918*/ 	.word	0x00000000
        /*091c*/ 	.short	0x010a
        /*091e*/ 	.byte	0x05
	.zero		1


	//   ....[131]....
        /*0920*/ 	.word	0x00003cd0
        /*0924*/ 	.word	0x000000ff
        /*0928*/ 	.word	0x00000000
        /*092c*/ 	.short	0x010a
        /*092e*/ 	.byte	0x05
	.zero		1


	//   ....[132]....
        /*0930*/ 	.word	0x00003d60
        /*0934*/ 	.word	0x000000ff
        /*0938*/ 	.word	0x00000000
        /*093c*/ 	.short	0x010a
        /*093e*/ 	.byte	0x05
	.zero		1


	//   ....[133]....
        /*0940*/ 	.word	0x00003df0
        /*0944*/ 	.word	0x000000ff
        /*0948*/ 	.word	0x00000000
        /*094c*/ 	.short	0x010a
        /*094e*/ 	.byte	0x05
	.zero		1


	//   ....[134]....
        /*0950*/ 	.word	0x00003e80
        /*0954*/ 	.word	0x000000ff
        /*0958*/ 	.word	0x00000000
        /*095c*/ 	.short	0x010a
        /*095e*/ 	.byte	0x05
	.zero		1


	//   ....[135]....
        /*0960*/ 	.word	0x00003f10
        /*0964*/ 	.word	0x000000ff
        /*0968*/ 	.word	0x00000000
        /*096c*/ 	.short	0x010a
        /*096e*/ 	.byte	0x05
	.zero		1


	//   ....[136]....
        /*0970*/ 	.word	0x00003fa0
        /*0974*/ 	.word	0x000000ff
        /*0978*/ 	.word	0x00000000
        /*097c*/ 	.short	0x010a
        /*097e*/ 	.byte	0x05
	.zero		1


	//   ....[137]....
        /*0980*/ 	.word	0x00004030
        /*0984*/ 	.word	0x000000ff
        /*0988*/ 	.word	0x00000000
        /*098c*/ 	.short	0x010a
        /*098e*/ 	.byte	0x05
	.zero		1


	//   ....[138]....
        /*0990*/ 	.word	0x000040c0
        /*0994*/ 	.word	0x000000ff
        /*0998*/ 	.word	0x00000000
        /*099c*/ 	.short	0x010a
        /*099e*/ 	.byte	0x05
	.zero		1


	//   ....[139]....
        /*09a0*/ 	.word	0x00004160
        /*09a4*/ 	.word	0x00000000
        /*09a8*/ 	.word	0x00000000
        /*09ac*/ 	.short	0x010a
        /*09ae*/ 	.byte	0xff
	.zero		1


	//   ....[140]....
        /*09b0*/ 	.word	0x000042a0
        /*09b4*/ 	.word	0x00000002
        /*09b8*/ 	.word	0x000002c0
        /*09bc*/ 	.short	0x010a
        /*09be*/ 	.byte	0xff
	.zero		1


	//   ....[141]....
        /*09c0*/ 	.word	0x00004310
        /*09c4*/ 	.word	0x00000002
        /*09c8*/ 	.word	0x00000000
        /*09cc*/ 	.short	0x0101
        /*09ce*/ 	.byte	0xff
	.zero		1


	//   ....[142]....
        /*09d0*/ 	.word	0x00004330
        /*09d4*/ 	.word	0x000000ff
        /*09d8*/ 	.word	0x00000270
        /*09dc*/ 	.short	0x010a
        /*09de*/ 	.byte	0x04
	.zero		1


	//   ....[143]....
        /*09e0*/ 	.word	0x00004450
        /*09e4*/ 	.word	0x00000002
        /*09e8*/ 	.word	0x00000260
        /*09ec*/ 	.short	0x010a
        /*09ee*/ 	.byte	0xff
	.zero		1


	//   ....[144]....
        /*09f0*/ 	.word	0x00004550
        /*09f4*/ 	.word	0x00000002
        /*09f8*/ 	.word	0x00000000
        /*09fc*/ 	.short	0x0101
        /*09fe*/ 	.byte	0xff
	.zero		1


	//   ....[145]....
        /*0a00*/ 	.word	0x000045e0
        /*0a04*/ 	.word	0x000000ff
        /*0a08*/ 	.word	0x00000270
        /*0a0c*/ 	.short	0x0106
        /*0a0e*/ 	.byte	0x04
	.zero		1


	//   ....[146]....
        /*0a10*/ 	.word	0x00004600
        /*0a14*/ 	.word	0x000000ff
        /*0a18*/ 	.word	0x00000270
        /*0a1c*/ 	.short	0x010a
        /*0a1e*/ 	.byte	0x04
	.zero		1


	//   ....[147]....
        /*0a20*/ 	.word	0x00004690
        /*0a24*/ 	.word	0x000000ff
        /*0a28*/ 	.word	0x00000270
        /*0a2c*/ 	.short	0x0106
        /*0a2e*/ 	.byte	0x07
	.zero		1


	//   ....[148]....
        /*0a30*/ 	.word	0x000046d0
        /*0a34*/ 	.word	0x00000000
        /*0a38*/ 	.word	0x00000270
        /*0a3c*/ 	.short	0x010a
        /*0a3e*/ 	.byte	0xff
	.zero		1


	//   ....[149]....
        /*0a40*/ 	.word	0x00004920
        /*0a44*/ 	.word	0x000000ff
        /*0a48*/ 	.word	0x00000008
        /*0a4c*/ 	.short	0x010a
        /*0a4e*/ 	.byte	0x05
	.zero		1


	//   ....[150]....
        /*0a50*/ 	.word	0x00004940
        /*0a54*/ 	.word	0x000000ff
        /*0a58*/ 	.word	0x00000008
        /*0a5c*/ 	.short	0x010a
        /*0a5e*/ 	.byte	0x05
	.zero		1


	//   ....[151]....
        /*0a60*/ 	.word	0x00004ad0
        /*0a64*/ 	.word	0x000000ff
        /*0a68*/ 	.word	0x00000008
        /*0a6c*/ 	.short	0x010a
        /*0a6e*/ 	.byte	0x05
	.zero		1


	//   ....[152]....
        /*0a70*/ 	.word	0x00004af0
        /*0a74*/ 	.word	0x000000ff
        /*0a78*/ 	.word	0x00000008
        /*0a7c*/ 	.short	0x010a
        /*0a7e*/ 	.byte	0x05
	.zero		1


	//   ....[153]....
        /*0a80*/ 	.word	0x00004bb0
        /*0a84*/ 	.word	0x000000ff
        /*0a88*/ 	.word	0x00000000
        /*0a8c*/ 	.short	0x0101
        /*0a8e*/ 	.byte	0x04
	.zero		1


	//   ....[154]....
        /*0a90*/ 	.word	0x00004eb0
        /*0a94*/ 	.word	0x00000000
        /*0a98*/ 	.word	0x00000260
        /*0a9c*/ 	.short	0x010a
        /*0a9e*/ 	.byte	0xff
	.zero		1


	//   ....[155]....
        /*0aa0*/ 	.word	0x00004f70
        /*0aa4*/ 	.word	0x00000000
        /*0aa8*/ 	.word	0x00000000
        /*0aac*/ 	.short	0x0101
        /*0aae*/ 	.byte	0xff
	.zero		1


	//   ....[156]....
        /*0ab0*/ 	.word	0x00005030
        /*0ab4*/ 	.word	0x000000ff
        /*0ab8*/ 	.word	0x00000000
        /*0abc*/ 	.short	0x010a
        /*0abe*/ 	.byte	0x04
	.zero		1


	//   ....[157]....
        /*0ac0*/ 	.word	0x00005040
        /*0ac4*/ 	.word	0x000000ff
        /*0ac8*/ 	.word	0x000002a0
        /*0acc*/ 	.short	0x010a
        /*0ace*/ 	.byte	0x17
	.zero		1


	//   ....[158]....
        /*0ad0*/ 	.word	0x000050f0
        /*0ad4*/ 	.word	0x000000ff
        /*0ad8*/ 	.word	0x00000000
        /*0adc*/ 	.short	0x010a
        /*0ade*/ 	.byte	0x05
	.zero		1


	//   ....[159]....
        /*0ae0*/ 	.word	0x00005230
        /*0ae4*/ 	.word	0x000000ff
        /*0ae8*/ 	.word	0x00000000
        /*0aec*/ 	.short	0x010a
        /*0aee*/ 	.byte	0x04
	.zero		1


	//   ....[160]....
        /*0af0*/ 	.word	0x00005480
        /*0af4*/ 	.word	0x000000ff
        /*0af8*/ 	.word	0x00000000
        /*0afc*/ 	.short	0x010a
        /*0afe*/ 	.byte	0x04
	.zero		1


	//   ....[161]....
        /*0b00*/ 	.word	0x00005510
        /*0b04*/ 	.word	0x000000ff
        /*0b08*/ 	.word	0x00000000
        /*0b0c*/ 	.short	0x010a
        /*0b0e*/ 	.byte	0x05
	.zero		1


	//   ....[162]....
        /*0b10*/ 	.word	0x000055a0
        /*0b14*/ 	.word	0x000000ff
        /*0b18*/ 	.word	0x00000000
        /*0b1c*/ 	.short	0x010a
        /*0b1e*/ 	.byte	0x05
	.zero		1


	//   ....[163]....
        /*0b20*/ 	.word	0x00005640
        /*0b24*/ 	.word	0x00000000
        /*0b28*/ 	.word	0x00000000
        /*0b2c*/ 	.short	0x010a
        /*0b2e*/ 	.byte	0xff
	.zero		1


	//   ....[164]....
        /*0b30*/ 	.word	0x00005680
        /*0b34*/ 	.word	0x00000000
        /*0b38*/ 	.word	0x00000000
        /*0b3c*/ 	.short	0x010a
        /*0b3e*/ 	.byte	0xff
	.zero		1


	//   ....[165]....
        /*0b40*/ 	.word	0x000056f0
        /*0b44*/ 	.word	0x000000ff
        /*0b48*/ 	.word	0x00000000
        /*0b4c*/ 	.short	0x0101
        /*0b4e*/ 	.byte	0x04
	.zero		1


	//   ....[166]....
        /*0b50*/ 	.word	0x00005730
        /*0b54*/ 	.word	0x000000ff
        /*0b58*/ 	.word	0x000002e0
        /*0b5c*/ 	.short	0x010a
        /*0b5e*/ 	.byte	0x11
	.zero		1


	//   ....[167]....
        /*0b60*/ 	.word	0x00005780
        /*0b64*/ 	.word	0x000000ff
        /*0b68*/ 	.word	0x00000000
        /*0b6c*/ 	.short	0x0101
        /*0b6e*/ 	.byte	0x04
	.zero		1


	//   ....[168]....
        /*0b70*/ 	.word	0x00005c40
        /*0b74*/ 	.word	0x00000003
        /*0b78*/ 	.word	0x00000260
        /*0b7c*/ 	.short	0x010a
        /*0b7e*/ 	.byte	0xff
	.zero		1


	//   ....[169]....
        /*0b80*/ 	.word	0x00005db0
        /*0b84*/ 	.word	0x00000000
        /*0b88*/ 	.word	0x00000000
        /*0b8c*/ 	.short	0x0101
        /*0b8e*/ 	.byte	0xff
	.zero		1


	//   ....[170]....
        /*0b90*/ 	.word	0x00006270
        /*0b94*/ 	.word	0x000000ff
        /*0b98*/ 	.word	0x00000258
        /*0b9c*/ 	.short	0x010a
        /*0b9e*/ 	.byte	0x11
	.zero		1


	//   ....[171]....
        /*0ba0*/ 	.word	0x00006400
        /*0ba4*/ 	.word	0x000000ff
        /*0ba8*/ 	.word	0x00000248
        /*0bac*/ 	.short	0x010a
        /*0bae*/ 	.byte	0x11
	.zero		1


	//   ....[172]....
        /*0bb0*/ 	.word	0x00006610
        /*0bb4*/ 	.word	0x000000ff
        /*0bb8*/ 	.word	0x00000240
        /*0bbc*/ 	.short	0x010b
        /*0bbe*/ 	.byte	0x11
	.zero		1


	//   ....[173]....
        /*0bc0*/ 	.word	0x00006620
        /*0bc4*/ 	.word	0x000000ff
        /*0bc8*/ 	.word	0x00000000
        /*0bcc*/ 	.short	0x0101
        /*0bce*/ 	.byte	0x22
	.zero		1


	//   ....[174]....
        /*0bd0*/ 	.word	0x00006660
        /*0bd4*/ 	.word	0x00000000
        /*0bd8*/ 	.word	0x00000248
        /*0bdc*/ 	.short	0x010a
        /*0bde*/ 	.byte	0xff
	.zero		1


	//   ....[175]....
        /*0be0*/ 	.word	0x000069d0
        /*0be4*/ 	.word	0x00000003
        /*0be8*/ 	.word	0x00000260
        /*0bec*/ 	.short	0x010a
        /*0bee*/ 	.byte	0xff
	.zero		1


	//   ....[176]....
        /*0bf0*/ 	.word	0x00006b50
        /*0bf4*/ 	.word	0x00000000
        /*0bf8*/ 	.word	0x00000000
        /*0bfc*/ 	.short	0x0101
        /*0bfe*/ 	.byte	0xff
	.zero		1


	//   ....[177]....
        /*0c00*/ 	.word	0x000075b0
        /*0c04*/ 	.word	0x000000ff
        /*0c08*/ 	.word	0x00000240
        /*0c0c*/ 	.short	0x010a
        /*0c0e*/ 	.byte	0x2c
	.zero		1


	//   ....[178]....
        /*0c10*/ 	.word	0x000075c0
        /*0c14*/ 	.word	0x00000052
        /*0c18*/ 	.word	0x00000280
        /*0c1c*/ 	.short	0x010a
        /*0c1e*/ 	.byte	0xff
	.zero		1


	//   ....[179]....
        /*0c20*/ 	.word	0x00007710
        /*0c24*/ 	.word	0x000000ff
        /*0c28*/ 	.word	0x00000240
        /*0c2c*/ 	.short	0x010a
        /*0c2e*/ 	.byte	0x2c
	.zero		1


	//   ....[180]....
        /*0c30*/ 	.word	0x00007800
        /*0c34*/ 	.word	0x000000ff
        /*0c38*/ 	.word	0x00000000
        /*0c3c*/ 	.short	0x0101
        /*0c3e*/ 	.byte	0x04
	.zero		1


	//   ....[181]....
        /*0c40*/ 	.word	0x00007860
        /*0c44*/ 	.word	0x00000052
        /*0c48*/ 	.word	0x00000280
        /*0c4c*/ 	.short	0x010a
        /*0c4e*/ 	.byte	0xff
	.zero		1


	//   ....[182]....
        /*0c50*/ 	.word	0x00007c40
        /*0c54*/ 	.word	0x00000052
        /*0c58*/ 	.word	0x00000000
        /*0c5c*/ 	.short	0x0101
        /*0c5e*/ 	.byte	0xff
	.zero		1


	//   ....[183]....
        /*0c60*/ 	.word	0x00008490
        /*0c64*/ 	.word	0x00000000
        /*0c68*/ 	.word	0x000002d0
        /*0c6c*/ 	.short	0x010a
        /*0c6e*/ 	.byte	0xff
	.zero		1


	//   ....[184]....
        /*0c70*/ 	.word	0x000084f0
        /*0c74*/ 	.word	0x00000000
        /*0c78*/ 	.word	0x00000120
        /*0c7c*/ 	.short	0x010a
        /*0c7e*/ 	.byte	0xff
	.zero		1


	//   ....[185]....
        /*0c80*/ 	.word	0x00008550
        /*0c84*/ 	.word	0x00000000
        /*0c88*/ 	.word	0x00000120
        /*0c8c*/ 	.short	0x010a
        /*0c8e*/ 	.byte	0xff
	.zero		1


	//   ....[186]....
        /*0c90*/ 	.word	0x000085a0
        /*0c94*/ 	.word	0x00000003
        /*0c98*/ 	.word	0x00000260
        /*0c9c*/ 	.short	0x010a
        /*0c9e*/ 	.byte	0xff
	.zero		1


	//   ....[187]....
        /*0ca0*/ 	.word	0x00008600
        /*0ca4*/ 	.word	0x00000000
        /*0ca8*/ 	.word	0x00000000
        /*0cac*/ 	.short	0x010a
        /*0cae*/ 	.byte	0xff
	.zero		1


	//   ....[188]....
        /*0cb0*/ 	.word	0x00008660
        /*0cb4*/ 	.word	0x00000000
        /*0cb8*/ 	.word	0x00000000
        /*0cbc*/ 	.short	0x010a
        /*0cbe*/ 	.byte	0xff
	.zero		1


	//   ....[189]....
        /*0cc0*/ 	.word	0x000086c0
        /*0cc4*/ 	.word	0x00000000
        /*0cc8*/ 	.word	0x00000000
        /*0ccc*/ 	.short	0x010a
        /*0cce*/ 	.byte	0xff
	.zero		1


	//   ....[190]....
        /*0cd0*/ 	.word	0x00008720
        /*0cd4*/ 	.word	0x00000000
        /*0cd8*/ 	.word	0x00000000
        /*0cdc*/ 	.short	0x010a
        /*0cde*/ 	.byte	0xff
	.zero		1


	//   ....[191]....
        /*0ce0*/ 	.word	0x00008780
        /*0ce4*/ 	.word	0x00000000
        /*0ce8*/ 	.word	0x00000000
        /*0cec*/ 	.short	0x010a
        /*0cee*/ 	.byte	0xff
	.zero		1


	//   ....[192]....
        /*0cf0*/ 	.word	0x000087e0
        /*0cf4*/ 	.word	0x00000000
        /*0cf8*/ 	.word	0x00000000
        /*0cfc*/ 	.short	0x010a
        /*0cfe*/ 	.byte	0xff
	.zero		1


	//   ....[193]....
        /*0d00*/ 	.word	0x00008840
        /*0d04*/ 	.word	0x00000000
        /*0d08*/ 	.word	0x00000000
        /*0d0c*/ 	.short	0x010a
        /*0d0e*/ 	.byte	0xff
	.zero		1


	//   ....[194]....
        /*0d10*/ 	.word	0x000088a0
        /*0d14*/ 	.word	0x00000000
        /*0d18*/ 	.word	0x00000000
        /*0d1c*/ 	.short	0x010a
        /*0d1e*/ 	.byte	0xff
	.zero		1


	//   ....[195]....
        /*0d20*/ 	.word	0x00008900
        /*0d24*/ 	.word	0x00000000
        /*0d28*/ 	.word	0x00000000
        /*0d2c*/ 	.short	0x010a
        /*0d2e*/ 	.byte	0xff
	.zero		1


	//   ....[196]....
        /*0d30*/ 	.word	0x00008960
        /*0d34*/ 	.word	0x00000000
        /*0d38*/ 	.word	0x00000000
        /*0d3c*/ 	.short	0x010a
        /*0d3e*/ 	.byte	0xff
	.zero		1


	//   ....[197]....
        /*0d40*/ 	.word	0x000089c0
        /*0d44*/ 	.word	0x00000000
        /*0d48*/ 	.word	0x00000000
        /*0d4c*/ 	.short	0x010a
        /*0d4e*/ 	.byte	0xff
	.zero		1


	//   ....[198]....
        /*0d50*/ 	.word	0x00008a20
        /*0d54*/ 	.word	0x00000000
        /*0d58*/ 	.word	0x00000000
        /*0d5c*/ 	.short	0x010a
        /*0d5e*/ 	.byte	0xff
	.zero		1


	//   ....[199]....
        /*0d60*/ 	.word	0x00008a80
        /*0d64*/ 	.word	0x00000000
        /*0d68*/ 	.word	0x00000000
        /*0d6c*/ 	.short	0x010a
        /*0d6e*/ 	.byte	0xff
	.zero		1


	//   ....[200]....
        /*0d70*/ 	.word	0x00008ae0
        /*0d74*/ 	.word	0x00000000
        /*0d78*/ 	.word	0x00000000
        /*0d7c*/ 	.short	0x010a
        /*0d7e*/ 	.byte	0xff
	.zero		1


	//   ....[201]....
        /*0d80*/ 	.word	0x00008b40
        /*0d84*/ 	.word	0x00000000
        /*0d88*/ 	.word	0x00000000
        /*0d8c*/ 	.short	0x010a
        /*0d8e*/ 	.byte	0xff
	.zero		1


	//   ....[202]....
        /*0d90*/ 	.word	0x00008ba0
        /*0d94*/ 	.word	0x00000000
        /*0d98*/ 	.word	0x00000000
        /*0d9c*/ 	.short	0x010a
        /*0d9e*/ 	.byte	0xff
	.zero		1


	//   ....[203]....
        /*0da0*/ 	.word	0x00008c00
        /*0da4*/ 	.word	0x00000000
        /*0da8*/ 	.word	0x00000000
        /*0dac*/ 	.short	0x010a
        /*0dae*/ 	.byte	0xff
	.zero		1


	//   ....[204]....
        /*0db0*/ 	.word	0x00008c60
        /*0db4*/ 	.word	0x00000000
        /*0db8*/ 	.word	0x00000000
        /*0dbc*/ 	.short	0x010a
        /*0dbe*/ 	.byte	0xff
	.zero		1


	//   ....[205]....
        /*0dc0*/ 	.word	0x00008cc0
        /*0dc4*/ 	.word	0x00000000
        /*0dc8*/ 	.word	0x00000000
        /*0dcc*/ 	.short	0x010a
        /*0dce*/ 	.byte	0xff
	.zero		1


	//   ....[206]....
        /*0dd0*/ 	.word	0x00008d20
        /*0dd4*/ 	.word	0x00000000
        /*0dd8*/ 	.word	0x00000000
        /*0ddc*/ 	.short	0x010a
        /*0dde*/ 	.byte	0xff
	.zero		1


	//   ....[207]....
        /*0de0*/ 	.word	0x00008d80
        /*0de4*/ 	.word	0x00000000
        /*0de8*/ 	.word	0x00000000
        /*0dec*/ 	.short	0x010a
        /*0dee*/ 	.byte	0xff
	.zero		1


	//   ....[208]....
        /*0df0*/ 	.word	0x00008de0
        /*0df4*/ 	.word	0x00000000
        /*0df8*/ 	.word	0x00000000
        /*0dfc*/ 	.short	0x010a
        /*0dfe*/ 	.byte	0xff
	.zero		1


	//   ....[209]....
        /*0e00*/ 	.word	0x00008e40
        /*0e04*/ 	.word	0x00000000
        /*0e08*/ 	.word	0x00000000
        /*0e0c*/ 	.short	0x010a
        /*0e0e*/ 	.byte	0xff
	.zero		1


	//   ....[210]....
        /*0e10*/ 	.word	0x00008ea0
        /*0e14*/ 	.word	0x00000000
        /*0e18*/ 	.word	0x00000000
        /*0e1c*/ 	.short	0x010a
        /*0e1e*/ 	.byte	0xff
	.zero		1


	//   ....[211]....
        /*0e20*/ 	.word	0x00008f00
        /*0e24*/ 	.word	0x00000000
        /*0e28*/ 	.word	0x00000000
        /*0e2c*/ 	.short	0x010a
        /*0e2e*/ 	.byte	0xff
	.zero		1


	//   ....[212]....
        /*0e30*/ 	.word	0x00008f60
        /*0e34*/ 	.word	0x00000000
        /*0e38*/ 	.word	0x00000000
        /*0e3c*/ 	.short	0x010a
        /*0e3e*/ 	.byte	0xff
	.zero		1


	//   ....[213]....
        /*0e40*/ 	.word	0x00008fc0
        /*0e44*/ 	.word	0x00000000
        /*0e48*/ 	.word	0x00000000
        /*0e4c*/ 	.short	0x010a
        /*0e4e*/ 	.byte	0xff
	.zero		1


	//   ....[214]....
        /*0e50*/ 	.word	0x00009020
        /*0e54*/ 	.word	0x00000000
        /*0e58*/ 	.word	0x00000000
        /*0e5c*/ 	.short	0x010a
        /*0e5e*/ 	.byte	0xff
	.zero		1


	//   ....[215]....
        /*0e60*/ 	.word	0x00009080
        /*0e64*/ 	.word	0x00000000
        /*0e68*/ 	.word	0x00000000
        /*0e6c*/ 	.short	0x010a
        /*0e6e*/ 	.byte	0xff
	.zero		1


	//   ....[216]....
        /*0e70*/ 	.word	0x000090e0
        /*0e74*/ 	.word	0x00000000
        /*0e78*/ 	.word	0x00000000
        /*0e7c*/ 	.short	0x010a
        /*0e7e*/ 	.byte	0xff
	.zero		1


	//   ....[217]....
        /*0e80*/ 	.word	0x00009140
        /*0e84*/ 	.word	0x00000000
        /*0e88*/ 	.word	0x00000000
        /*0e8c*/ 	.short	0x010a
        /*0e8e*/ 	.byte	0xff
	.zero		1


	//   ....[218]....
        /*0e90*/ 	.word	0x000091a0
        /*0e94*/ 	.word	0x00000000
        /*0e98*/ 	.word	0x00000000
        /*0e9c*/ 	.short	0x010a
        /*0e9e*/ 	.byte	0xff
	.zero		1


	//   ....[219]....
        /*0ea0*/ 	.word	0x00009200
        /*0ea4*/ 	.word	0x00000000
        /*0ea8*/ 	.word	0x00000000
        /*0eac*/ 	.short	0x010a
        /*0eae*/ 	.byte	0xff
	.zero		1


	//   ....[220]....
        /*0eb0*/ 	.word	0x00009260
        /*0eb4*/ 	.word	0x00000000
        /*0eb8*/ 	.word	0x00000000
        /*0ebc*/ 	.short	0x010a
        /*0ebe*/ 	.byte	0xff
	.zero		1


	//   ....[221]....
        /*0ec0*/ 	.word	0x000092c0
        /*0ec4*/ 	.word	0x00000000
        /*0ec8*/ 	.word	0x00000000
        /*0ecc*/ 	.short	0x010a
        /*0ece*/ 	.byte	0xff
	.zero		1


	//   ....[222]....
        /*0ed0*/ 	.word	0x00009310
        /*0ed4*/ 	.word	0x00000002
        /*0ed8*/ 	.word	0x000002c0
        /*0edc*/ 	.short	0x010a
        /*0ede*/ 	.byte	0xff
	.zero		1


	//   ....[223]....
        /*0ee0*/ 	.word	0x00009370
        /*0ee4*/ 	.word	0x00000002
        /*0ee8*/ 	.word	0x00000270
        /*0eec*/ 	.short	0x010a
        /*0eee*/ 	.byte	0xff
	.zero		1


	//   ....[224]....
        /*0ef0*/ 	.word	0x000093c0
        /*0ef4*/ 	.word	0x00000002
        /*0ef8*/ 	.word	0x00000260
        /*0efc*/ 	.short	0x010a
        /*0efe*/ 	.byte	0xff
	.zero		1


	//   ....[225]....
        /*0f00*/ 	.word	0x00009420
        /*0f04*/ 	.word	0x00000000
        /*0f08*/ 	.word	0x00000270
        /*0f0c*/ 	.short	0x010a
        /*0f0e*/ 	.byte	0xff
	.zero		1


	//   ....[226]....
        /*0f10*/ 	.word	0x00009480
        /*0f14*/ 	.word	0x00000005
        /*0f18*/ 	.word	0x00000008
        /*0f1c*/ 	.short	0x010a
        /*0f1e*/ 	.byte	0xff
	.zero		1


	//   ....[227]....
        /*0f20*/ 	.word	0x00009570
        /*0f24*/ 	.word	0x00000000
        /*0f28*/ 	.word	0x00000008
        /*0f2c*/ 	.short	0x010a
        /*0f2e*/ 	.byte	0xff
	.zero		1


	//   ....[228]....
        /*0f30*/ 	.word	0x000095c0
        /*0f34*/ 	.word	0x00000000
        /*0f38*/ 	.word	0x00000260
        /*0f3c*/ 	.short	0x010a
        /*0f3e*/ 	.byte	0xff
	.zero		1


	//   ....[229]....
        /*0f40*/ 	.word	0x00009620
        /*0f44*/ 	.word	0x00000000
        /*0f48*/ 	.word	0x000002a0
        /*0f4c*/ 	.short	0x010a
        /*0f4e*/ 	.byte	0xff
	.zero		1


	//   ....[230]....
        /*0f50*/ 	.word	0x00009680
        /*0f54*/ 	.word	0x00000000
        /*0f58*/ 	.word	0x00000000
        /*0f5c*/ 	.short	0x010a
        /*0f5e*/ 	.byte	0xff
	.zero		1


	//   ....[231]....
        /*0f60*/ 	.word	0x000096e0
        /*0f64*/ 	.word	0x00000000
        /*0f68*/ 	.word	0x00000000
        /*0f6c*/ 	.short	0x010a
        /*0f6e*/ 	.byte	0xff
	.zero		1


	//   ....[232]....
        /*0f70*/ 	.word	0x00009740
        /*0f74*/ 	.word	0x00000000
        /*0f78*/ 	.word	0x00000000
        /*0f7c*/ 	.short	0x010a
        /*0f7e*/ 	.byte	0xff
	.zero		1


	//   ....[233]....
        /*0f80*/ 	.word	0x000097a0
        /*0f84*/ 	.word	0x00000000
        /*0f88*/ 	.word	0x00000000
        /*0f8c*/ 	.short	0x010a
        /*0f8e*/ 	.byte	0xff
	.zero		1


	//   ....[234]....
        /*0f90*/ 	.word	0x00009800
        /*0f94*/ 	.word	0x00000000
        /*0f98*/ 	.word	0x000002e0
        /*0f9c*/ 	.short	0x010a
        /*0f9e*/ 	.byte	0xff
	.zero		1


	//   ....[235]....
        /*0fa0*/ 	.word	0x00009850
        /*0fa4*/ 	.word	0x00000003
        /*0fa8*/ 	.word	0x00000260
        /*0fac*/ 	.short	0x010a
        /*0fae*/ 	.byte	0xff
	.zero		1


	//   ....[236]....
        /*0fb0*/ 	.word	0x000098b0
        /*0fb4*/ 	.word	0x00000000
        /*0fb8*/ 	.word	0x00000258
        /*0fbc*/ 	.short	0x010a
        /*0fbe*/ 	.byte	0xff
	.zero		1


	//   ....[237]....
        /*0fc0*/ 	.word	0x00009910
        /*0fc4*/ 	.word	0x00000000
        /*0fc8*/ 	.word	0x00000248
        /*0fcc*/ 	.short	0x010a
        /*0fce*/ 	.byte	0xff
	.zero		1


	//   ....[238]....
        /*0fd0*/ 	.word	0x00009960
        /*0fd4*/ 	.word	0x00000003
        /*0fd8*/ 	.word	0x00000260
        /*0fdc*/ 	.short	0x010a
        /*0fde*/ 	.byte	0xff
	.zero		1


	//   ....[239]....
        /*0fe0*/ 	.word	0x000099c0
        /*0fe4*/ 	.word	0x00000000
        /*0fe8*/ 	.word	0x00000240
        /*0fec*/ 	.short	0x010a
        /*0fee*/ 	.byte	0xff
	.zero		1


	//   ....[240]....
        /*0ff0*/ 	.word	0x00009a10
        /*0ff4*/ 	.word	0x00000052
        /*0ff8*/ 	.word	0x00000280
        /*0ffc*/ 	.short	0x010a
        /*0ffe*/ 	.byte	0xff
	.zero		1


	//----- nvinfo : EIATTR_NUM_MBARRIERS
	.align		4
.L_47:
        /*1000*/ 	.byte	0x03, 0x38
        /*1002*/ 	.short	0x005d


	//----- nvinfo : EIATTR_EXIT_INSTR_OFFSETS
	.align		4
        /*1004*/ 	.byte	0x04, 0x1c
        /*1006*/ 	.short	(.L_49 - .L_48)


	//   ....[0]....
.L_48:
        /*1008*/ 	.word	0x00004190


	//   ....[1]....
        /*100c*/ 	.word	0x000046a0


	//   ....[2]....
        /*1010*/ 	.word	0x00004700


	//   ....[3]....
        /*1014*/ 	.word	0x000059b0


	//   ....[4]....
        /*1018*/ 	.word	0x00006690


	//   ....[5]....
        /*101c*/ 	.word	0x000066d0


	//   ....[6]....
        /*1020*/ 	.word	0x00008480


	//----- nvinfo : EIATTR_MAX_THREADS
	.align		4
.L_49:
        /*1024*/ 	.byte	0x04, 0x05
        /*1026*/ 	.short	(.L_51 - .L_50)
.L_50:
        /*1028*/ 	.word	0x00000100
        /*102c*/ 	.word	0x00000001
        /*1030*/ 	.word	0x00000001


	//----- nvinfo : EIATTR_CRS_STACK_SIZE
	.align		4
.L_51:
        /*1034*/ 	.byte	0x04, 0x1e
        /*1036*/ 	.short	(.L_53 - .L_52)
.L_52:
        /*1038*/ 	.word	0x00000000


	//----- nvinfo : EIATTR_CBANK_PARAM_SIZE
	.align		4
.L_53:
        /*103c*/ 	.byte	0x03, 0x19
        /*103e*/ 	.short	0x0800


	//----- nvinfo : EIATTR_PARAM_CBANK
	.align		4
        /*1040*/ 	.byte	0x04, 0x0a
        /*1042*/ 	.short	(.L_55 - .L_54)
	.align		4
.L_54:
        /*1044*/ 	.word	index@(.nv.constant0._ZN7cutlass13device_kernelINS_4gemm6kernel13GemmUniversalIN4cute5tupleIJiiiiEEENS1_10collective13CollectiveMmaINS1_35MainloopSm100TmaUmmaWarpSpecializedILi36ELi2ELi4ENS5_IJNS4_1CILi8EEENSA_ILi1EEESC_EEEEENS5_IJNSA_ILi128EEENSA_ILi64EEESG_EEENS_12float_e5m2_tENS5_IJlSC_lEEESI_SJ_NS4_8TiledMMAINS4_8MMA_AtomIJNS4_10MMA_TraitsINS4_25SM100_MMA_F8F6F4_2x1SM_SSEJSI_SI_fSF_SG_NS4_17integral_constantINS4_4UMMA5MajorELSQ_0EEESR_NSO_INSP_7ScaleInELSS_0EEEST_EEEEEENS4_6LayoutINS5_IJSC_SC_SC_EEENS5_IJNSA_ILi0EEESY_SY_EEEEENS5_IJNS4_10UnderscoreES11_S11_EEEEENS4_18SM100_TMA_2SM_LOADENS4_14ComposedLayoutINS4_7SwizzleILi2ELi4ELi3EEENS4_18smem_ptr_flag_bitsILi8EEENSW_INS5_IJSB_SG_EEENS5_IJSG_SC_EEEEEEEvNS4_8identityENS4_28SM100_TMA_2SM_LOAD_MULTICASTES1D_vS1E_EENS_8epilogue10collective18CollectiveEpilogueINS1H_23Sm100TmaWarpSpecializedILi1ELi1ELi32ELb0ELb0EEEJNS5_IJSG_SG_SG_EEENS5_IJNSW_ISG_SC_EES1N_EEESI_SJ_SI_SJ_NS1H_6fusion15FusionCallbacksIS1L_NS1P_17LinearCombinationISI_fSI_fLNS_15FloatRoundStyleE2EEES1M_S1O_JEEENS4_5SM1004TMEM4LOAD26SM100_TMEM_LOAD_32dp32b32xENS4_13SM90_TMA_LOADES1D_NS4_39AutoVectorizingCopyWithAssumedAlignmentILi128EEENS4_14SM90_TMA_STOREES1D_S21_S21_EEEvvEEEEvNT_6ParamsE)
        /*1048*/ 	.short	0x0380
        /*104a*/ 	.short	0x0800


	//----- nvinfo : EIATTR_SW_WAR
	.align		4
.L_55:
        /*104c*/ 	.byte	0x04, 0x36
        /*104e*/ 	.short	(.L_57 - .L_56)
.L_56:
        /*1050*/ 	.word	0x00000008
.L_57:


//--------------------- .nv.callgraph             --------------------------
	.section	.nv.callgraph,"",@"SHT_CUDA_CALLGRAPH"
	.align	4
	.sectionentsize	8
	.align		4
        /*0000*/ 	.word	0x00000000
	.align		4
        /*0004*/ 	.word	0xffffffff
	.align		4
        /*0008*/ 	.word	index@(_ZN7cutlass13device_kernelINS_4gemm6kernel13GemmUniversalIN4cute5tupleIJiiiiEEENS1_10collective13CollectiveMmaINS1_35MainloopSm100TmaUmmaWarpSpecializedILi36ELi2ELi4ENS5_IJNS4_1CILi8EEENSA_ILi1EEESC_EEEEENS5_IJNSA_ILi128EEENSA_ILi64EEESG_EEENS_12float_e5m2_tENS5_IJlSC_lEEESI_SJ_NS4_8TiledMMAINS4_8MMA_AtomIJNS4_10MMA_TraitsINS4_25SM100_MMA_F8F6F4_2x1SM_SSEJSI_SI_fSF_SG_NS4_17integral_constantINS4_4UMMA5MajorELSQ_0EEESR_NSO_INSP_7ScaleInELSS_0EEEST_EEEEEENS4_6LayoutINS5_IJSC_SC_SC_EEENS5_IJNSA_ILi0EEESY_SY_EEEEENS5_IJNS4_10UnderscoreES11_S11_EEEEENS4_18SM100_TMA_2SM_LOADENS4_14ComposedLayoutINS4_7SwizzleILi2ELi4ELi3EEENS4_18smem_ptr_flag_bitsILi8EEENSW_INS5_IJSB_SG_EEENS5_IJSG_SC_EEEEEEEvNS4_8identityENS4_28SM100_TMA_2SM_LOAD_MULTICASTES1D_vS1E_EENS_8epilogue10collective18CollectiveEpilogueINS1H_23Sm100TmaWarpSpecializedILi1ELi1ELi32ELb0ELb0EEEJNS5_IJSG_SG_SG_EEENS5_IJNSW_ISG_SC_EES1N_EEESI_SJ_SI_SJ_NS1H_6fusion15FusionCallbacksIS1L_NS1P_17LinearCombinationISI_fSI_fLNS_15FloatRoundStyleE2EEES1M_S1O_JEEENS4_5SM1004TMEM4LOAD26SM100_TMEM_LOAD_32dp32b32xENS4_13SM90_TMA_LOADES1D_NS4_39AutoVectorizingCopyWithAssumedAlignmentILi128EEENS4_14SM90_TMA_STOREES1D_S21_S21_EEEvvEEEEvNT_6ParamsE)
	.align		4
        /*000c*/ 	.word	index@(__assertfail)
	.align		4
        /*0010*/ 	.word	0x00000000
	.align		4
        /*0014*/ 	.word	0xfffffffe
	.align		4
        /*0018*/ 	.word	0x00000000
	.align		4
        /*001c*/ 	.word	0xfffffffd
	.align		4
        /*0020*/ 	.word	0x00000000
	.align		4
        /*0024*/ 	.word	0xfffffffc


//--------------------- .nv.constant4             --------------------------
	.section	.nv.constant4,"a",@progbits
	.align	8
	.align		8
.nv.constant4:
        /*0000*/ 	.dword	__assertfail
	.align		8
        /*0008*/ 	.dword	__unnamed_1
	.align		8
        /*0010*/ 	.dword	__unnamed_2
	.align		8
        /*0018*/ 	.dword	_ZN40_INTERNAL_fbe21957_4_k_cu_bbf42726_322994cuda3std3__45__cpo5beginE
	.align		8
        /*0020*/ 	.dword	_ZN40_INTERNAL_fbe21957_4_k_cu_bbf42726_322994cuda3std3__45__cpo3endE
	.align		8
        /*0028*/ 	.dword	_ZN40_INTERNAL_fbe21957_4_k_cu_bbf42726_322994cuda3std3__45__cpo6cbeginE
	.align		8
        /*0030*/ 	.dword	_ZN40_INTERNAL_fbe21957_4_k_cu_bbf42726_322994cuda3std3__45__cpo4cendE
	.align		8
        /*0038*/ 	.dword	_ZN40_INTERNAL_fbe21957_4_k_cu_bbf42726_322994cuda3std3__442_GLOBAL__N__fbe21957_4_k_cu_bbf42726_322996ignoreE
	.align		8
        /*0040*/ 	.dword	_ZN40_INTERNAL_fbe21957_4_k_cu_bbf42726_322994cuda3std3__419piecewise_constructE
	.align		8
        /*0048*/ 	.dword	_ZN40_INTERNAL_fbe21957_4_k_cu_bbf42726_322994cuda3std3__48in_placeE
	.align		8
        /*0050*/ 	.dword	_ZN40_INTERNAL_fbe21957_4_k_cu_bbf42726_322994cuda3std6ranges3__45__cpo4swapE
	.align		8
        /*0058*/ 	.dword	_ZN40_INTERNAL_fbe21957_4_k_cu_bbf42726_322994cuda3std6ranges3__45__cpo9iter_moveE
	.align		8
        /*0060*/ 	.dword	_ZN40_INTERNAL_fbe21957_4_k_cu_bbf42726_322994cute7productE
	.align		8
        /*0068*/ 	.dword	_ZN40_INTERNAL_fbe21957_4_k_cu_bbf42726_322994cute1_E
	.align		8
        /*0070*/ 	.dword	$str$25
	.align		8
        /*0078*/ 	.dword	$str$26
	.align		8
        /*0080*/ 	.dword	$str$27
	.align		8
        /*0088*/ 	.dword	$str$28


//--------------------- .text._ZN7cutlass13device_kernelINS_4gemm6kernel13GemmUniversalIN4cute5tupleIJiiiiEEENS1_10collective13CollectiveMmaINS1_35MainloopSm100TmaUmmaWarpSpecializedILi36ELi2ELi4ENS5_IJNS4_1CILi8EEENSA_ILi1EEESC_EEEEENS5_IJNSA_ILi128EEENSA_ILi64EEESG_EEENS_12float_e5m2_tENS5_IJlSC_lEEESI_SJ_NS4_8TiledMMAINS4_8MMA_AtomIJNS4_10MMA_TraitsINS4_25SM100_MMA_F8F6F4_2x1SM_SSEJSI_SI_fSF_SG_NS4_17integral_constantINS4_4UMMA5MajorELSQ_0EEESR_NSO_INSP_7ScaleInELSS_0EEEST_EEEEEENS4_6LayoutINS5_IJSC_SC_SC_EEENS5_IJNSA_ILi0EEESY_SY_EEEEENS5_IJNS4_10UnderscoreES11_S11_EEEEENS4_18SM100_TMA_2SM_LOADENS4_14ComposedLayoutINS4_7SwizzleILi2ELi4ELi3EEENS4_18smem_ptr_flag_bitsILi8EEENSW_INS5_IJSB_SG_EEENS5_IJSG_SC_EEEEEEEvNS4_8identityENS4_28SM100_TMA_2SM_LOAD_MULTICASTES1D_vS1E_EENS_8epilogue10collective18CollectiveEpilogueINS1H_23Sm100TmaWarpSpecializedILi1ELi1ELi32ELb0ELb0EEEJNS5_IJSG_SG_SG_EEENS5_IJNSW_ISG_SC_EES1N_EEESI_SJ_SI_SJ_NS1H_6fusion15FusionCallbacksIS1L_NS1P_17LinearCombinationISI_fSI_fLNS_15FloatRoundStyleE2EEES1M_S1O_JEEENS4_5SM1004TMEM4LOAD26SM100_TMEM_LOAD_32dp32b32xENS4_13SM90_TMA_LOADES1D_NS4_39AutoVectorizingCopyWithAssumedAlignmentILi128EEENS4_14SM90_TMA_STOREES1D_S21_S21_EEEvvEEEEvNT_6ParamsE --------------------------
	.section	.text._ZN7cutlass13device_kernelINS_4gemm6kernel13GemmUniversalIN4cute5tupleIJiiiiEEENS1_10collective13CollectiveMmaINS1_35MainloopSm100TmaUmmaWarpSpecializedILi36ELi2ELi4ENS5_IJNS4_1CILi8EEENSA_ILi1EEESC_EEEEENS5_IJNSA_ILi128EEENSA_ILi64EEESG_EEENS_12float_e5m2_tENS5_IJlSC_lEEESI_SJ_NS4_8TiledMMAINS4_8MMA_AtomIJNS4_10MMA_TraitsINS4_25SM100_MMA_F8F6F4_2x1SM_SSEJSI_SI_fSF_SG_NS4_17integral_constantINS4_4UMMA5MajorELSQ_0EEESR_NSO_INSP_7ScaleInELSS_0EEEST_EEEEEENS4_6LayoutINS5_IJSC_SC_SC_EEENS5_IJNSA_ILi0EEESY_SY_EEEEENS5_IJNS4_10UnderscoreES11_S11_EEEEENS4_18SM100_TMA_2SM_LOADENS4_14ComposedLayoutINS4_7SwizzleILi2ELi4ELi3EEENS4_18smem_ptr_flag_bitsILi8EEENSW_INS5_IJSB_SG_EEENS5_IJSG_SC_EEEEEEEvNS4_8identityENS4_28SM100_TMA_2SM_LOAD_MULTICASTES1D_vS1E_EENS_8epilogue10collective18CollectiveEpilogueINS1H_23Sm100TmaWarpSpecializedILi1ELi1ELi32ELb0ELb0EEEJNS5_IJSG_SG_SG_EEENS5_IJNSW_ISG_SC_EES1N_EEESI_SJ_SI_SJ_NS1H_6fusion15FusionCallbacksIS1L_NS1P_17LinearCombinationISI_fSI_fLNS_15FloatRoundStyleE2EEES1M_S1O_JEEENS4_5SM1004TMEM4LOAD26SM100_TMEM_LOAD_32dp32b32xENS4_13SM90_TMA_LOADES1D_NS4_39AutoVectorizingCopyWithAssumedAlignmentILi128EEENS4_14SM90_TMA_STOREES1D_S21_S21_EEEvvEEEEvNT_6ParamsE,"ax",@progbits
	.align	128
.text._ZN7cutlass13device_kernelINS_4gemm6kernel13GemmUniversalIN4cute5tupleIJiiiiEEENS1_10collective13CollectiveMmaINS1_35MainloopSm100TmaUmmaWarpSpecializedILi36ELi2ELi4ENS5_IJNS4_1CILi8EEENSA_ILi1EEESC_EEEEENS5_IJNSA_ILi128EEENSA_ILi64EEESG_EEENS_12float_e5m2_tENS5_IJlSC_lEEESI_SJ_NS4_8TiledMMAINS4_8MMA_AtomIJNS4_10MMA_TraitsINS4_25SM100_MMA_F8F6F4_2x1SM_SSEJSI_SI_fSF_SG_NS4_17integral_constantINS4_4UMMA5MajorELSQ_0EEESR_NSO_INSP_7ScaleInELSS_0EEEST_EEEEEENS4_6LayoutINS5_IJSC_SC_SC_EEENS5_IJNSA_ILi0EEESY_SY_EEEEENS5_IJNS4_10UnderscoreES11_S11_EEEEENS4_18SM100_TMA_2SM_LOADENS4_14ComposedLayoutINS4_7SwizzleILi2ELi4ELi3EEENS4_18smem_ptr_flag_bitsILi8EEENSW_INS5_IJSB_SG_EEENS5_IJSG_SC_EEEEEEEvNS4_8identityENS4_28SM100_TMA_2SM_LOAD_MULTICASTES1D_vS1E_EENS_8epilogue10collective18CollectiveEpilogueINS1H_23Sm100TmaWarpSpecializedILi1ELi1ELi32ELb0ELb0EEEJNS5_IJSG_SG_SG_EEENS5_IJNSW_ISG_SC_EES1N_EEESI_SJ_SI_SJ_NS1H_6fusion15FusionCallbacksIS1L_NS1P_17LinearCombinationISI_fSI_fLNS_15FloatRoundStyleE2EEES1M_S1O_JEEENS4_5SM1004TMEM4LOAD26SM100_TMEM_LOAD_32dp32b32xENS4_13SM90_TMA_LOADES1D_NS4_39AutoVectorizingCopyWithAssumedAlignmentILi128EEENS4_14SM90_TMA_STOREES1D_S21_S21_EEEvvEEEEvNT_6ParamsE:
        .type           _ZN7cutlass13device_kernelINS_4gemm6kernel13GemmUniversalIN4cute5tupleIJiiiiEEENS1_10collective13CollectiveMmaINS1_35MainloopSm100TmaUmmaWarpSpecializedILi36ELi2ELi4ENS5_IJNS4_1CILi8EEENSA_ILi1EEESC_EEEEENS5_IJNSA_ILi128EEENSA_ILi64EEESG_EEENS_12float_e5m2_tENS5_IJlSC_lEEESI_SJ_NS4_8TiledMMAINS4_8MMA_AtomIJNS4_10MMA_TraitsINS4_25SM100_MMA_F8F6F4_2x1SM_SSEJSI_SI_fSF_SG_NS4_17integral_constantINS4_4UMMA5MajorELSQ_0EEESR_NSO_INSP_7ScaleInELSS_0EEEST_EEEEEENS4_6LayoutINS5_IJSC_SC_SC_EEENS5_IJNSA_ILi0EEESY_SY_EEEEENS5_IJNS4_10UnderscoreES11_S11_EEEEENS4_18SM100_TMA_2SM_LOADENS4_14ComposedLayoutINS4_7SwizzleILi2ELi4ELi3EEENS4_18smem_ptr_flag_bitsILi8EEENSW_INS5_IJSB_SG_EEENS5_IJSG_SC_EEEEEEEvNS4_8identityENS4_28SM100_TMA_2SM_LOAD_MULTICASTES1D_vS1E_EENS_8epilogue10collective18CollectiveEpilogueINS1H_23Sm100TmaWarpSpecializedILi1ELi1ELi32ELb0ELb0EEEJNS5_IJSG_SG_SG_EEENS5_IJNSW_ISG_SC_EES1N_EEESI_SJ_SI_SJ_NS1H_6fusion15FusionCallbacksIS1L_NS1P_17LinearCombinationISI_fSI_fLNS_15FloatRoundStyleE2EEES1M_S1O_JEEENS4_5SM1004TMEM4LOAD26SM100_TMEM_LOAD_32dp32b32xENS4_13SM90_TMA_LOADES1D_NS4_39AutoVectorizingCopyWithAssumedAlignmentILi128EEENS4_14SM90_TMA_STOREES1D_S21_S21_EEEvvEEEEvNT_6ParamsE,@function
        .size           _ZN7cutlass13device_kernelINS_4gemm6kernel13GemmUniversalIN4cute5tupleIJiiiiEEENS1_10collective13CollectiveMmaINS1_35MainloopSm100TmaUmmaWarpSpecializedILi36ELi2ELi4ENS5_IJNS4_1CILi8EEENSA_ILi1EEESC_EEEEENS5_IJNSA_ILi128EEENSA_ILi64EEESG_EEENS_12float_e5m2_tENS5_IJlSC_lEEESI_SJ_NS4_8TiledMMAINS4_8MMA_AtomIJNS4_10MMA_TraitsINS4_25SM100_MMA_F8F6F4_2x1SM_SSEJSI_SI_fSF_SG_NS4_17integral_constantINS4_4UMMA5MajorELSQ_0EEESR_NSO_INSP_7ScaleInELSS_0EEEST_EEEEEENS4_6LayoutINS5_IJSC_SC_SC_EEENS5_IJNSA_ILi0EEESY_SY_EEEEENS5_IJNS4_10UnderscoreES11_S11_EEEEENS4_18SM100_TMA_2SM_LOADENS4_14ComposedLayoutINS4_7SwizzleILi2ELi4ELi3EEENS4_18smem_ptr_flag_bitsILi8EEENSW_INS5_IJSB_SG_EEENS5_IJSG_SC_EEEEEEEvNS4_8identityENS4_28SM100_TMA_2SM_LOAD_MULTICASTES1D_vS1E_EENS_8epilogue10collective18CollectiveEpilogueINS1H_23Sm100TmaWarpSpecializedILi1ELi1ELi32ELb0ELb0EEEJNS5_IJSG_SG_SG_EEENS5_IJNSW_ISG_SC_EES1N_EEESI_SJ_SI_SJ_NS1H_6fusion15FusionCallbacksIS1L_NS1P_17LinearCombinationISI_fSI_fLNS_15FloatRoundStyleE2EEES1M_S1O_JEEENS4_5SM1004TMEM4LOAD26SM100_TMEM_LOAD_32dp32b32xENS4_13SM90_TMA_LOADES1D_NS4_39AutoVectorizingCopyWithAssumedAlignmentILi128EEENS4_14SM90_TMA_STOREES1D_S21_S21_EEEvvEEEEvNT_6ParamsE,(.L_x_246 - _ZN7cutlass13device_kernelINS_4gemm6kernel13GemmUniversalIN4cute5tupleIJiiiiEEENS1_10collective13CollectiveMmaINS1_35MainloopSm100TmaUmmaWarpSpecializedILi36ELi2ELi4ENS5_IJNS4_1CILi8EEENSA_ILi1EEESC_EEEEENS5_IJNSA_ILi128EEENSA_ILi64EEESG_EEENS_12float_e5m2_tENS5_IJlSC_lEEESI_SJ_NS4_8TiledMMAINS4_8MMA_AtomIJNS4_10MMA_TraitsINS4_25SM100_MMA_F8F6F4_2x1SM_SSEJSI_SI_fSF_SG_NS4_17integral_constantINS4_4UMMA5MajorELSQ_0EEESR_NSO_INSP_7ScaleInELSS_0EEEST_EEEEEENS4_6LayoutINS5_IJSC_SC_SC_EEENS5_IJNSA_ILi0EEESY_SY_EEEEENS5_IJNS4_10UnderscoreES11_S11_EEEEENS4_18SM100_TMA_2SM_LOADENS4_14ComposedLayoutINS4_7SwizzleILi2ELi4ELi3EEENS4_18smem_ptr_flag_bitsILi8EEENSW_INS5_IJSB_SG_EEENS5_IJSG_SC_EEEEEEEvNS4_8identityENS4_28SM100_TMA_2SM_LOAD_MULTICASTES1D_vS1E_EENS_8epilogue10collective18CollectiveEpilogueINS1H_23Sm100TmaWarpSpecializedILi1ELi1ELi32ELb0ELb0EEEJNS5_IJSG_SG_SG_EEENS5_IJNSW_ISG_SC_EES1N_EEESI_SJ_SI_SJ_NS1H_6fusion15FusionCallbacksIS1L_NS1P_17LinearCombinationISI_fSI_fLNS_15FloatRoundStyleE2EEES1M_S1O_JEEENS4_5SM1004TMEM4LOAD26SM100_TMEM_LOAD_32dp32b32xENS4_13SM90_TMA_LOADES1D_NS4_39AutoVectorizingCopyWithAssumedAlignmentILi128EEENS4_14SM90_TMA_STOREES1D_S21_S21_EEEvvEEEEvNT_6ParamsE)
        .other          _ZN7cutlass13device_kernelINS_4gemm6kernel13GemmUniversalIN4cute5tupleIJiiiiEEENS1_10collective13CollectiveMmaINS1_35MainloopSm100TmaUmmaWarpSpecializedILi36ELi2ELi4ENS5_IJNS4_1CILi8EEENSA_ILi1EEESC_EEEEENS5_IJNSA_ILi128EEENSA_ILi64EEESG_EEENS_12float_e5m2_tENS5_IJlSC_lEEESI_SJ_NS4_8TiledMMAINS4_8MMA_AtomIJNS4_10MMA_TraitsINS4_25SM100_MMA_F8F6F4_2x1SM_SSEJSI_SI_fSF_SG_NS4_17integral_constantINS4_4UMMA5MajorELSQ_0EEESR_NSO_INSP_7ScaleInELSS_0EEEST_EEEEEENS4_6LayoutINS5_IJSC_SC_SC_EEENS5_IJNSA_ILi0EEESY_SY_EEEEENS5_IJNS4_10UnderscoreES11_S11_EEEEENS4_18SM100_TMA_2SM_LOADENS4_14ComposedLayoutINS4_7SwizzleILi2ELi4ELi3EEENS4_18smem_ptr_flag_bitsILi8EEENSW_INS5_IJSB_SG_EEENS5_IJSG_SC_EEEEEEEvNS4_8identityENS4_28SM100_TMA_2SM_LOAD_MULTICASTES1D_vS1E_EENS_8epilogue10collective18CollectiveEpilogueINS1H_23Sm100TmaWarpSpecializedILi1ELi1ELi32ELb0ELb0EEEJNS5_IJSG_SG_SG_EEENS5_IJNSW_ISG_SC_EES1N_EEESI_SJ_SI_SJ_NS1H_6fusion15FusionCallbacksIS1L_NS1P_17LinearCombinationISI_fSI_fLNS_15FloatRoundStyleE2EEES1M_S1O_JEEENS4_5SM1004TMEM4LOAD26SM100_TMEM_LOAD_32dp32b32xENS4_13SM90_TMA_LOADES1D_NS4_39AutoVectorizingCopyWithAssumedAlignmentILi128EEENS4_14SM90_TMA_STOREES1D_S21_S21_EEEvvEEEEvNT_6ParamsE,@"STO_CUDA_ENTRY STV_DEFAULT"
_ZN7cutlass13device_kernelINS_4gemm6kernel13GemmUniversalIN4cute5tupleIJiiiiEEENS1_10collective13CollectiveMmaINS1_35MainloopSm100TmaUmmaWarpSpecializedILi36ELi2ELi4ENS5_IJNS4_1CILi8EEENSA_ILi1EEESC_EEEEENS5_IJNSA_ILi128EEENSA_ILi64EEESG_EEENS_12float_e5m2_tENS5_IJlSC_lEEESI_SJ_NS4_8TiledMMAINS4_8MMA_AtomIJNS4_10MMA_TraitsINS4_25SM100_MMA_F8F6F4_2x1SM_SSEJSI_SI_fSF_SG_NS4_17integral_constantINS4_4UMMA5MajorELSQ_0EEESR_NSO_INSP_7ScaleInELSS_0EEEST_EEEEEENS4_6LayoutINS5_IJSC_SC_SC_EEENS5_IJNSA_ILi0EEESY_SY_EEEEENS5_IJNS4_10UnderscoreES11_S11_EEEEENS4_18SM100_TMA_2SM_LOADENS4_14ComposedLayoutINS4_7SwizzleILi2ELi4ELi3EEENS4_18smem_ptr_flag_bitsILi8EEENSW_INS5_IJSB_SG_EEENS5_IJSG_SC_EEEEEEEvNS4_8identityENS4_28SM100_TMA_2SM_LOAD_MULTICASTES1D_vS1E_EENS_8epilogue10collective18CollectiveEpilogueINS1H_23Sm100TmaWarpSpecializedILi1ELi1ELi32ELb0ELb0EEEJNS5_IJSG_SG_SG_EEENS5_IJNSW_ISG_SC_EES1N_EEESI_SJ_SI_SJ_NS1H_6fusion15FusionCallbacksIS1L_NS1P_17LinearCombinationISI_fSI_fLNS_15FloatRoundStyleE2EEES1M_S1O_JEEENS4_5SM1004TMEM4LOAD26SM100_TMEM_LOAD_32dp32b32xENS4_13SM90_TMA_LOADES1D_NS4_39AutoVectorizingCopyWithAssumedAlignmentILi128EEENS4_14SM90_TMA_STOREES1D_S21_S21_EEEvvEEEEvNT_6ParamsE:
[----:B------:R-:W1:Y:S01]  /*0000*/  LDC R1, c[0x0][0x37c] ;  /* 0x0000df00ff017b82 */ /* 0x000e620000000800 */
[----:B------:R-:W2:Y:S01]  /*0010*/  S2R R69, SR_TID.X ;  /* 0x0000000000457919 */ /* 0x000ea20000002100 */
[----:B------:R-:W3:Y:S06]  /*0020*/  LDCU.64 UR8, c[0x0][0x890] ;  /* 0x00011200ff0877ac */ /* 0x000eec0008000a00 */
[----:B------:R-:W4:Y:S01]  /*0030*/  S2UR UR4, SR_CgaCtaId ;  /* 0x00000000000479c3 */ /* 0x000f220000008800 */
[----:B------:R-:W-:Y:S02]  /*0040*/  PRMT R80, RZ, 0x7610, R80 ;  /* 0x00007610ff507816 */ /* 0x000fe40000000050 */
[----:B------:R-:W-:Y:S01]  /*0050*/  ELECT P1, URZ, PT ;  /* 0x0000000000ff782f */ /* 0x000fe20003820000 */
[----:B---3--:R-:W-:-:S04]  /*0060*/  UISETP.NE.U32.AND UP0, UPT, UR8, URZ, UPT ;  /* 0x000000ff0800728c */ /* 0x008fc8000bf05070 */
[----:B------:R-:W-:Y:S02]  /*0070*/  UISETP.NE.AND.EX UP0, UPT, UR9, URZ, UPT, UP0 ;  /* 0x000000ff0900728c */ /* 0x000fe4000bf05300 */
[----:B----4-:R-:W-:Y:S02]  /*0080*/  ULOP3.LUT UR33, UR4, 0x1, URZ, 0xc0, !UPT ;  /* 0x0000000104217892 */ /* 0x010fe4000f8ec0ff */
[----:B------:R-:W-:Y:S01]  /*0090*/  ULOP3.LUT UR34, UR4, 0x1, URZ, 0x3c, !UPT ;  /* 0x0000000104227892 */ /* 0x000fe2000f8e3cff */
[----:B--2---:R-:W-:-:S05]  /*00a0*/  SHF.R.U32.HI R81, RZ, 0x5, R69 ;  /* 0x00000005ff517819 */ /* 0x004fca0000011645 */
[----:B------:R-:W2:Y:S02]  /*00b0*/  SHFL.IDX PT, R0, R81, RZ, 0x1f ;  /* 0x00001fff51007589 */ /* 0x000ea400000e0000 */
[----:B--2---:R-:W-:Y:S01]  /*00c0*/  R2UR UR13, R0 ;  /* 0x00000000000d72ca */ /* 0x004fe200000e0000 */
[----:B-1----:R-:W-:-:S14]  /*00d0*/  BRA.U UP0, `(.L_x_0) ;  /* 0x0000000100307547 */ /* 0x002fdc000b800000 */
[----:B------:R-:W1:Y:S02]  /*00e0*/  LDCU.64 UR4, c[0x0][0x888] ;  /* 0x00011100ff0477ac */ /* 0x000e640008000a00 */
[----:B-1----:R-:W-:-:S04]  /*00f0*/  UISETP.NE.U32.AND UP0, UPT, UR4, URZ, UPT ;  /* 0x000000ff0400728c */ /* 0x002fc8000bf05070 */
[----:B------:R-:W-:-:S09]  /*0100*/  UISETP.NE.AND.EX UP0, UPT, UR5, URZ, UPT, UP0 ;  /* 0x000000ff0500728c */ /* 0x000fd2000bf05300 */
[----:B------:R-:W-:Y:S05]  /*0110*/  BRA.U !UP0, `(.L_x_1) ;  /* 0x0000000108147547 */ /* 0x000fea000b800000 */
[----:B------:R-:W1:Y:S01]  /*0120*/  LDC.64 R2, c[0x0][0x888] ;  /* 0x00022200ff027b82 */ /* 0x000e620000000a00 */
[----:B------:R-:W1:Y:S02]  /*0130*/  LDCU.64 UR4, c[0x0][0x358] ;  /* 0x00006b00ff0477ac */ /* 0x000e640008000a00 */
[----:B-1----:R1:W5:Y:S01]  /*0140*/  LDG.E R39, desc[UR4][R2.64] ;  /* 0x0000000402277981 */ /* 0x002362000c1e1900 */
[----:B------:R-:W-:Y:S01]  /*0150*/  HFMA2 R80, -RZ, RZ, 0, 5.9604644775390625e-08 ;  /* 0x00000001ff507431 */ /* 0x000fe200000001ff */
[----:B------:R-:W-:Y:S05]  /*0160*/  BRA `(.L_x_0) ;  /* 0x00000000000c7947 */ /* 0x000fea0003800000 */
.L_x_1:
[----:B------:R-:W1:Y:S01]  /*0170*/  LDCU UR4, c[0x0][0x880] ;  /* 0x00011000ff0477ac */ /* 0x000e620008000800 */
[----:B------:R-:W-:Y:S01]  /*0180*/  HFMA2 R80, -RZ, RZ, 0, 5.9604644775390625e-08 ;  /* 0x00000001ff507431 */ /* 0x000fe200000001ff */
[----:B-1----:R-:W-:-:S07]  /*0190*/  MOV R39, UR4 ;  /* 0x0000000400277c02 */ /* 0x002fce0008000f00 */
.L_x_0:
[----:B------:R-:W2:Y:S02]  /*01a0*/  LDCU.64 UR4, c[0x0][0x8b0] ;  /* 0x00011600ff0477ac */ /* 0x000ea40008000a00 */
[----:B--2---:R-:W-:-:S04]  /*01b0*/  UISETP.NE.U32.AND UP0, UPT, UR4, URZ, UPT ;  /* 0x000000ff0400728c */ /* 0x004fc8000bf05070 */
[----:B------:R-:W-:-:S09]  /*01c0*/  UISETP.NE.AND.EX UP0, UPT, UR5, URZ, UPT, UP0 ;  /* 0x000000ff0500728c */ /* 0x000fd2000bf05300 */
[----:B------:R-:W-:Y:S05]  /*01d0*/  BRA.U UP0, `(.L_x_2) ;  /* 0x0000000100287547 */ /* 0x000fea000b800000 */
[----:B------:R-:W2:Y:S02]  /*01e0*/  LDCU.64 UR4, c[0x0][0x8a8] ;  /* 0x00011500ff0477ac */ /* 0x000ea40008000a00 */
[----:B--2---:R-:W-:-:S04]  /*01f0*/  UISETP.NE.U32.AND UP0, UPT, UR4, URZ, UPT ;  /* 0x000000ff0400728c */ /* 0x004fc8000bf05070 */
[----:B------:R-:W-:-:S09]  /*0200*/  UISETP.NE.AND.EX UP0, UPT, UR5, URZ, UPT, UP0 ;  /* 0x000000ff0500728c */ /* 0x000fd2000bf05300 */
[----:B------:R-:W-:Y:S05]  /*0210*/  BRA.U !UP0, `(.L_x_3) ;  /* 0x0000000108107547 */ /* 0x000fea000b800000 */
[----:B-1----:R-:W1:Y:S01]  /*0220*/  LDC.64 R2, c[0x0][0x8a8] ;  /* 0x00022a00ff027b82 */ /* 0x002e620000000a00 */
[----:B------:R-:W1:Y:S02]  /*0230*/  LDCU.64 UR4, c[0x0][0x358] ;  /* 0x00006b00ff0477ac */ /* 0x000e640008000a00 */
[----:B-1----:R2:W5:Y:S01]  /*0240*/  LDG.E R38, desc[UR4][R2.64] ;  /* 0x0000000402267981 */ /* 0x002562000c1e1900 */
[----:B------:R-:W-:Y:S05]  /*0250*/  BRA `(.L_x_2) ;  /* 0x0000000000087947 */ /* 0x000fea0003800000 */
.L_x_3:
[----:B------:R-:W2:Y:S02]  /*0260*/  LDCU UR4, c[0x0][0x8a0] ;  /* 0x00011400ff0477ac */ /* 0x000ea40008000800 */
[----:B--2---:R-:W-:Y:S02]  /*0270*/  MOV R38, UR4 ;  /* 0x0000000400267c02 */ /* 0x004fe40008000f00 */
.L_x_2:
[----:B------:R-:W-:Y:S01]  /*0280*/  IMAD.U32 R0, RZ, RZ, UR13 ;  /* 0x0000000dff007e24 */ /* 0x000fe2000f8e00ff */
[----:B------:R-:W-:Y:S04]  /*0290*/  BSSY.RECONVERGENT B0, `(.L_x_4) ;  /* 0x000000c000007945 */ /* 0x000fe80003800200 */
[C---:B------:R-:W-:Y:S02]  /*02a0*/  ISETP.NE.OR P2, PT, R0.reuse, 0x1, !P1 ;  /* 0x000000010000780c */ /* 0x040fe40004f45670 */
[----:B------:R-:W-:-:S11]  /*02b0*/  ISETP.NE.OR P0, PT, R0, 0x3, !P1 ;  /* 0x000000030000780c */ /* 0x000fd60004f05670 */
[----:B------:R-:W-:Y:S05]  /*02c0*/  @P2 BRA `(.L_x_5) ;  /* 0x0000000000202947 */ /* 0x000fea0003800000 */
[----:B------:R-:W3:Y:S02]  /*02d0*/  LDCU.64 UR4, c[0x0][0x348] ;  /* 0x00006900ff0477ac */ /* 0x000ee40008000a00 */
[----:B---3--:R-:W-:Y:S02]  /*02e0*/  UIADD3 UR6, UP1, UPT, UR4, 0x80, URZ ;  /* 0x0000008004067890 */ /* 0x008fe4000ff3e0ff */
[----:B------:R-:W-:Y:S02]  /*02f0*/  UIADD3 UR4, UP0, UPT, UR4, 0x180, URZ ;  /* 0x0000018004047890 */ /* 0x000fe4000ff1e0ff */
[----:B------:R-:W-:Y:S02]  /*0300*/  UIADD3.X UR7, UPT, UPT, URZ, UR5, URZ, UP1, !UPT ;  /* 0x00000005ff077290 */ /* 0x000fe40008ffe4ff */
[----:B------:R-:W-:-:S07]  /*0310*/  UIADD3.X UR5, UPT, UPT, URZ, UR5, URZ, UP0, !UPT ;  /* 0x00000005ff057290 */ /* 0x000fce00087fe4ff */
[----:B------:R3:W-:Y:S02]  /*0320*/  UTMACCTL.PF [UR6] ;  /* 0x00000000060079b9 */ /* 0x0007e40008040000 */
[----:B------:R3:W-:Y:S02]  /*0330*/  UTMACCTL.PF [UR4] ;  /* 0x00000000040079b9 */ /* 0x0007e40008040000 */
[----:B---3--:R-:W-:Y:S01]  /*0340*/  NOP ;  /* 0x0000000000007918 */ /* 0x008fe20000000000 */
.L_x_5:
[----:B------:R-:W-:Y:S05]  /*0350*/  BSYNC.RECONVERGENT B0 ;  /* 0x0000000000007941 */ /* 0x000fea0003800200 */
.L_x_4:
[----:B------:R-:W-:Y:S04]  /*0360*/  BSSY.RECONVERGENT B0, `(.L_x_6) ;  /* 0x000000a000007945 */ /* 0x000fe80003800200 */
        /* <DEDUP_REMOVED lines=9> */
.L_x_7:
[----:B------:R-:W-:Y:S05]  /*0400*/  BSYNC.RECONVERGENT B0 ;  /* 0x0000000000007941 */ /* 0x000fea0003800200 */
.L_x_6:
[----:B------:R-:W3:Y:S01]  /*0410*/  LDCU.64 UR4, c[0x0][0x888] ;  /* 0x00011100ff0477ac */ /* 0x000ee20008000a00 */
[----:B------:R-:W-:Y:S02]  /*0420*/  UISETP.EQ.U32.AND UP2, UPT, UR8, URZ, UPT ;  /* 0x000000ff0800728c */ /* 0x000fe4000bf42070 */
[----:B------:R-:W-:Y:S02]  /*0430*/  UPLOP3.LUT UP4, UPT, UPT, UPT, UPT, 0x80, 0x8 ;  /* 0x000000000008789c */ /* 0x000fe40003f8f070 */
[----:B---3--:R-:W-:-:S04]  /*0440*/  UISETP.NE.U32.AND UP0, UPT, UR4, URZ, UPT ;  /* 0x000000ff0400728c */ /* 0x008fc8000bf05070 */
[----:B------:R-:W-:-:S04]  /*0450*/  UISETP.NE.AND.EX UP1, UPT, UR5, URZ, UPT, UP0 ;  /* 0x000000ff0500728c */ /* 0x000fc8000bf25300 */
[----:B------:R-:W-:-:S04]  /*0460*/  UISETP.EQ.OR.EX UP3, UPT, UR9, URZ, !UP1, UP2 ;  /* 0x000000ff0900728c */ /* 0x000fc8000cf62720 */
[----:B------:R-:W-:-:S05]  /*0470*/  UP2UR UR60, UPR, URZ, 0x8 ;  /* 0x00000008ff3c7883 */ /* 0x000fca0008000000 */
[----:B------:R-:W-:Y:S07]  /*0480*/  BRA.U !UP3, `(.L_x_8) ;  /* 0x000000010b207547 */ /* 0x000fee000b800000 */
[----:B------:R-:W-:Y:S01]  /*0490*/  UISETP.NE.U32.AND UP2, UPT, UR8, URZ, UPT ;  /* 0x000000ff0800728c */ /* 0x000fe2000bf45070 */
[----:B-----5:R-:W-:Y:S01]  /*04a0*/  FSETP.NEU.AND P0, PT, R39, RZ, PT ;  /* 0x000000ff2700720b */ /* 0x020fe20003f0d000 */
[----:B------:R-:W-:Y:S02]  /*04b0*/  USEL UR4, URZ, 0xffffffff, UP1 ;  /* 0xffffffffff047887 */ /* 0x000fe40008800000 */
[----:B------:R-:W-:-:S10]  /*04c0*/  UISETP.NE.AND.EX UP2, UPT, UR9, URZ, UPT, UP2 ;  /* 0x000000ff0900728c */ /* 0x000fd4000bf45320 */
[----:B------:R-:W-:Y:S01]  /*04d0*/  VOTEU.ANY UP0, P0 ;  /* 0x0000000000ff7886 */ /* 0x000fe20000000100 */
[----:B------:R-:W-:-:S04]  /*04e0*/  @!UP2 USEL UR4, URZ, 0xffffffff, UP0 ;  /* 0xffffffffff04a887 */ /* 0x000fc80008000000 */
[----:B------:R-:W-:-:S04]  /*04f0*/  ULOP3.LUT UR4, UR4, 0x1, URZ, 0xc0, !UPT ;  /* 0x0000000104047892 */ /* 0x000fc8000f8ec0ff */
[----:B------:R-:W-:-:S11]  /*0500*/  UISETP.NE.U32.AND UP4, UPT, UR4, 0x1, UPT ;  /* 0x000000010400788c */ /* 0x000fd6000bf85070 */
.L_x_8:
[----:B------:R-:W3:Y:S01]  /*0510*/  SHFL.IDX PT, R0, R81, RZ, 0x1f ;  /* 0x00001fff51007589 */ /* 0x000ee200000e0000 */
[----:B------:R-:W-:-:S04]  /*0520*/  UISETP.NE.AND UP0, UPT, UR13, 0x2, UPT ;  /* 0x000000020d00788c */ /* 0x000fc8000bf05270 */
[----:B------:R-:W-:Y:S02]  /*0530*/  UISETP.EQ.AND UP2, UPT, UR33, URZ, !UP0 ;  /* 0x000000ff2100728c */ /* 0x000fe4000c742270 */
[----:B------:R-:W-:-:S04]  /*0540*/  USEL UR43, URZ, 0x1, UP0 ;  /* 0x00000001ff2b7887 */ /* 0x000fc80008000000 */
[----:B------:R-:W-:Y:S02]  /*0550*/  PLOP3.LUT P3, PT, P1, PT, UP2, 0x80, 0x8 ;  /* 0x000000000008781c */ /* 0x000fe40000f6f028 */
[----:B---3--:R-:W-:-:S13]  /*0560*/  ISETP.NE.AND P0, PT, R0, RZ, PT ;  /* 0x000000ff0000720c */ /* 0x008fda0003f05270 */
[----:B------:R-:W-:Y:S05]  /*0570*/  @P0 BRA `(.L_x_9) ;  /* 0x0000000400640947 */ /* 0x000fea0003800000 */
[----:B------:R-:W-:Y:S01]  /*0580*/  ELECT P0, URZ, PT ;  /* 0x0000000000ff782f */ /* 0x000fe20003800000 */
[----:B------:R-:W-:-:S12]  /*0590*/  BSSY.RECONVERGENT B0, `(.L_x_9) ;  /* 0x0000057000007945 */ /* 0x000fd80003800200 */
[----:B------:R-:W-:Y:S05]  /*05a0*/  @!P0 BRA `(.L_x_10) ;  /* 0x0000000400548947 */ /* 0x000fea0003800000 */
[----:B------:R-:W3:Y:S01]  /*05b0*/  S2UR UR5, SR_CgaCtaId ;  /* 0x00000000000579c3 */ /* 0x000ee20000008800 */
[----:B------:R-:W-:Y:S01]  /*05c0*/  UMOV UR4, 0x400 ;  /* 0x0000040000047882 */ /* 0x000fe20000000000 */
[----:B------:R-:W-:Y:S01]  /*05d0*/  UMOV UR8, 0x1 ;  /* 0x0000000100087882 */ /* 0x000fe20000000000 */
[----:B------:R-:W-:Y:S01]  /*05e0*/  UMOV UR6, 0x4 ;  /* 0x0000000400067882 */ /* 0x000fe20000000000 */
[----:B------:R-:W-:-:S04]  /*05f0*/  UIADD3 UR8, UPT, UPT, -UR8, 0x100000, URZ ;  /* 0x0010000008087890 */ /* 0x000fc8000fffe1ff */
[----:B------:R-:W-:Y:S02]  /*0600*/  USHF.L.U32 UR9, UR8, 0xb, URZ ;  /* 0x0000000b08097899 */ /* 0x000fe400080006ff */
[----:B------:R-:W-:Y:S02]  /*0610*/  USHF.L.U32 UR8, UR8, 0x1, URZ ;  /* 0x0000000108087899 */ /* 0x000fe400080006ff */
[----:B------:R-:W-:-:S04]  /*0620*/  UIADD3 UR6, UPT, UPT, -UR6, 0x100000, URZ ;  /* 0x0010000006067890 */ /* 0x000fc8000fffe1ff */
[----:B------:R-:W-:Y:S02]  /*0630*/  USHF.L.U32 UR7, UR6, 0xb, URZ ;  /* 0x0000000b06077899 */ /* 0x000fe400080006ff */
[----:B------:R-:W-:Y:S02]  /*0640*/  USHF.L.U32 UR6, UR6, 0x1, URZ ;  /* 0x0000000106067899 */ /* 0x000fe400080006ff */
[----:B---3--:R-:W-:Y:S01]  /*0650*/  ULEA UR4, UR5, UR4, 0x18 ;  /* 0x0000000405047291 */ /* 0x008fe2000f8ec0ff */
[----:B------:R-:W3:Y:S11]  /*0660*/  FENCE.VIEW.ASYNC.S ;  /* 0x00000000000073c6 */ /* 0x000ef60000000000 */
[----:B---3--:R3:W4:Y:S01]  /*0670*/  SYNCS.EXCH.64 URZ, [UR4], UR8 ;  /* 0x0000000804ff75b2 */ /* 0x0087220008000100 */
[----:B------:R3:W1:Y:S01]  /*0680*/  SYNCS.EXCH.64 URZ, [UR4+0x120], UR6 ;  /* 0x0001200604ff75b2 */ /* 0x0006620008000100 */
        /* <DEDUP_REMOVED lines=69> */
[----:B------:R3:W1:Y:S02]  /*0ae0*/  SYNCS.EXCH.64 URZ, [UR4+0x238], UR6 ;  /* 0x0002380604ff75b2 */ /* 0x0006640008000100 */
[----:B---34-:R-:W-:Y:S01]  /*0af0*/  NOP ;  /* 0x0000000000007918 */ /* 0x018fe20000000000 */
.L_x_10:
[----:B------:R-:W-:Y:S05]  /*0b00*/  BSYNC.RECONVERGENT B0 ;  /* 0x0000000000007941 */ /* 0x000fea0003800200 */
.L_x_9:
[----:B------:R-:W3:Y:S01]  /*0b10*/  SHFL.IDX PT, R0, R81, RZ, 0x1f ;  /* 0x00001fff51007589 */ /* 0x000ee200000e0000 */
[----:B------:R-:W-:Y:S01]  /*0b20*/  NOP ;  /* 0x0000000000007918 */ /* 0x000fe20000000000 */
[----:B---3--:R-:W-:-:S13]  /*0b30*/  ISETP.NE.AND P0, PT, R0, 0x1, PT ;  /* 0x000000010000780c */ /* 0x008fda0003f05270 */
[----:B------:R-:W-:Y:S05]  /*0b40*/  @P0 BRA `(.L_x_11) ;  /* 0x0000000000400947 */ /* 0x000fea0003800000 */
        /* <DEDUP_REMOVED lines=9> */
[----:B------:R-:W-:Y:S01]  /*0be0*/  USHF.L.U32 UR6, UR6, 0x1, URZ ;  /* 0x0000000106067899 */ /* 0x000fe200080006ff */
[----:B------:R-:W-:Y:S01]  /*0bf0*/  ELECT P0, URZ, PT ;  /* 0x0000000000ff782f */ /* 0x000fe20003800000 */
[----:B---3--:R-:W-:Y:S01]  /*0c00*/  ULEA UR4, UR5, UR4, 0x18 ;  /* 0x0000000405047291 */ /* 0x008fe2000f8ec0ff */
[----:B------:R-:W3:Y:S11]  /*0c10*/  FENCE.VIEW.ASYNC.S ;  /* 0x00000000000073c6 */ /* 0x000ef60000000000 */
[----:B---3--:R3:W4:Y:S01]  /*0c20*/  SYNCS.EXCH.64 URZ, [UR4+0x240], UR8 ;  /* 0x0002400804ff75b2 */ /* 0x0087220008000100 */
[----:B------:R3:W1:Y:S01]  /*0c30*/  SYNCS.EXCH.64 URZ, [UR4+0x248], UR6 ;  /* 0x0002480604ff75b2 */ /* 0x0006620008000100 */
[----:B------:R-:W-:Y:S01]  /*0c40*/  NOP ;  /* 0x0000000000007918 */ /* 0x000fe20000000000 */
.L_x_11:
[----:B------:R-:W2:Y:S01]  /*0c50*/  SHFL.IDX PT, R0, R81, RZ, 0x1f ;  /* 0x00001fff51007589 */ /* 0x000ea200000e0000 */
[----:B------:R-:W-:Y:S01]  /*0c60*/  NOP ;  /* 0x0000000000007918 */ /* 0x000fe20000000000 */
[----:B--2---:R-:W-:-:S13]  /*0c70*/  ISETP.NE.AND P0, PT, R0, 0x3, PT ;  /* 0x000000030000780c */ /* 0x004fda0003f05270 */
[----:B------:R-:W-:Y:S05]  /*0c80*/  @P0 BRA `(.L_x_12) ;  /* 0x0000000000300947 */ /* 0x000fea0003800000 */
[----:B------:R-:W2:Y:S01]  /*0c90*/  S2UR UR5, SR_CgaCtaId ;  /* 0x00000000000579c3 */ /* 0x000ea20000008800 */
[----:B---3--:R-:W-:Y:S01]  /*0ca0*/  UMOV UR6, 0x400 ;  /* 0x0000040000067882 */ /* 0x008fe20000000000 */
[----:B------:R-:W-:Y:S01]  /*0cb0*/  UMOV UR4, 0x20 ;  /* 0x0000002000047882 */ /* 0x000fe20000000000 */
[----:B------:R-:W-:Y:S01]  /*0cc0*/  ELECT P0, URZ, PT ;  /* 0x0000000000ff782f */ /* 0x000fe20003800000 */
[----:B--2---:R-:W-:Y:S02]  /*0cd0*/  ULEA UR6, UR5, UR6, 0x18 ;  /* 0x0000000605067291 */ /* 0x004fe4000f8ec0ff */
[----:B------:R-:W-:-:S04]  /*0ce0*/  UIADD3 UR4, UPT, UPT, -UR4, 0x100000, URZ ;  /* 0x0010000004047890 */ /* 0x000fc8000fffe1ff */
[----:B------:R-:W-:Y:S02]  /*0cf0*/  USHF.L.U32 UR5, UR4, 0xb, URZ ;  /* 0x0000000b04057899 */ /* 0x000fe400080006ff */
[----:B------:R-:W-:Y:S01]  /*0d00*/  USHF.L.U32 UR4, UR4, 0x1, URZ ;  /* 0x0000000104047899 */ /* 0x000fe200080006ff */
[----:B------:R-:W2:Y:S11]  /*0d10*/  FENCE.VIEW.ASYNC.S ;  /* 0x00000000000073c6 */ /* 0x000eb60000000000 */
[----:B--2---:R2:W3:Y:S01]  /*0d20*/  SYNCS.EXCH.64 URZ, [UR6+0x250], UR4 ;  /* 0x0002500406ff75b2 */ /* 0x0044e20008000100 */
[----:B------:R2:W1:Y:S01]  /*0d30*/  SYNCS.EXCH.64 URZ, [UR6+0x258], UR4 ;  /* 0x0002580406ff75b2 */ /* 0x0004620008000100 */
[----:B------:R-:W-:Y:S01]  /*0d40*/  NOP ;  /* 0x0000000000007918 */ /* 0x000fe20000000000 */
.L_x_12:
[----:B------:R-:W4:Y:S01]  /*0d50*/  SHFL.IDX PT, R0, R81, RZ, 0x1f ;  /* 0x00001fff51007589 */ /* 0x000f2200000e0000 */
[----:B------:R-:W-:Y:S01]  /*0d60*/  NOP ;  /* 0x0000000000007918 */ /* 0x000fe20000000000 */
[----:B----4-:R-:W-:-:S13]  /*0d70*/  ISETP.NE.AND P0, PT, R0, 0x4, PT ;  /* 0x000000040000780c */ /* 0x010fda0003f05270 */
[----:B------:R-:W-:Y:S05]  /*0d80*/  @P0 BRA `(.L_x_13) ;  /* 0x00000000004c0947 */ /* 0x000fea0003800000 */
[----:B--2---:R-:W2:Y:S01]  /*0d90*/  S2UR UR5, SR_CgaCtaId ;  /* 0x00000000000579c3 */ /* 0x004ea20000008800 */
[----:B---3--:R-:W-:Y:S01]  /*0da0*/  UMOV UR4, 0x720 ;  /* 0x0000072000047882 */ /* 0x008fe20000000000 */
[----:B------:R-:W-:Y:S01]  /*0db0*/  UMOV UR6, 0x400 ;  /* 0x0000040000067882 */ /* 0x000fe20000000000 */
[----:B------:R-:W-:Y:S01]  /*0dc0*/  USEL UR4, UR4, 0x620, UP4 ;  /* 0x0000062004047887 */ /* 0x000fe2000a000000 */
[----:B------:R-:W-:Y:S01]  /*0dd0*/  UMOV UR8, 0x1 ;  /* 0x0000000100087882 */ /* 0x000fe20000000000 */
[----:B------:R-:W-:Y:S01]  /*0de0*/  ELECT P0, URZ, PT ;  /* 0x0000000000ff782f */ /* 0x000fe20003800000 */
[----:B------:R-:W-:-:S04]  /*0df0*/  UIADD3 UR8, UPT, UPT, -UR8, 0x100000, URZ ;  /* 0x0010000008087890 */ /* 0x000fc8000fffe1ff */
[----:B------:R-:W-:Y:S02]  /*0e00*/  USHF.L.U32 UR9, UR8, 0xb, URZ ;  /* 0x0000000b08097899 */ /* 0x000fe400080006ff */
[----:B------:R-:W-:Y:S02]  /*0e10*/  USHF.L.U32 UR8, UR8, 0x1, URZ ;  /* 0x0000000108087899 */ /* 0x000fe400080006ff */
[----:B--2---:R-:W-:Y:S02]  /*0e20*/  ULEA UR6, UR5, UR6, 0x18 ;  /* 0x0000000605067291 */ /* 0x004fe4000f8ec0ff */
[----:B------:R-:W-:-:S04]  /*0e30*/  UIADD3 UR4, UPT, UPT, -UR4, 0x100000, URZ ;  /* 0x0010000004047890 */ /* 0x000fc8000fffe1ff */
[----:B------:R-:W-:Y:S02]  /*0e40*/  USHF.L.U32 UR5, UR4, 0xb, URZ ;  /* 0x0000000b04057899 */ /* 0x000fe400080006ff */
[----:B------:R-:W-:Y:S01]  /*0e50*/  USHF.L.U32 UR4, UR4, 0x1, URZ ;  /* 0x0000000104047899 */ /* 0x000fe200080006ff */
[----:B------:R-:W2:Y:S03]  /*0e60*/  FENCE.VIEW.ASYNC.S ;  /* 0x00000000000073c6 */ /* 0x000ea60000000000 */
[----:B--2---:R4:W2:Y:S08]  /*0e70*/  SYNCS.EXCH.64 URZ, [UR6+0x260], UR8 ;  /* 0x0002600806ff75b2 */ /* 0x0048b00008000100 */
[----:B------:R4:W3:Y:S01]  /*0e80*/  SYNCS.EXCH.64 URZ, [UR6+0x270], UR4 ;  /* 0x0002700406ff75b2 */ /* 0x0008e20008000100 */
[----:B------:R4:W1:Y:S01]  /*0e90*/  SYNCS.EXCH.64 URZ, [UR6+0x268], UR8 ;  /* 0x0002680806ff75b2 */ /* 0x0008620008000100 */
[----:B------:R4:W1:Y:S02]  /*0ea0*/  SYNCS.EXCH.64 URZ, [UR6+0x278], UR4 ;  /* 0x0002780406ff75b2 */ /* 0x0008640008000100 */
[----:B----4-:R-:W-:Y:S01]  /*0eb0*/  NOP ;  /* 0x0000000000007918 */ /* 0x010fe20000000000 */
.L_x_13:
[----:B------:R-:W4:Y:S01]  /*0ec0*/  SHFL.IDX PT, R0, R81, RZ, 0x1f ;  /* 0x00001fff51007589 */ /* 0x000f2200000e0000 */
[----:B------:R-:W-:Y:S01]  /*0ed0*/  NOP ;  /* 0x0000000000007918 */ /* 0x000fe20000000000 */
[----:B----4-:R-:W-:-:S13]  /*0ee0*/  ISETP.NE.AND P0, PT, R0, 0x5, PT ;  /* 0x000000050000780c */ /* 0x010fda0003f05270 */
[----:B------:R-:W-:Y:S05]  /*0ef0*/  @P0 BRA `(.L_x_14) ;  /* 0x0000000000580947 */ /* 0x000fea0003800000 */
[----:B--2---:R-:W2:Y:S01]  /*0f00*/  S2UR UR5, SR_CgaCtaId ;  /* 0x00000000000579c3 */ /* 0x004ea20000008800 */
[----:B---3--:R-:W-:Y:S01]  /*0f10*/  UMOV UR4, 0x400 ;  /* 0x0000040000047882 */ /* 0x008fe20000000000 */
        /* <DEDUP_REMOVED lines=9> */
[----:B--2---:R-:W-:Y:S01]  /*0fb0*/  ULEA UR4, UR5, UR4, 0x18 ;  /* 0x0000000405047291 */ /* 0x004fe2000f8ec0ff */
[----:B------:R-:W2:Y:S11]  /*0fc0*/  FENCE.VIEW.ASYNC.S ;  /* 0x00000000000073c6 */ /* 0x000eb60000000000 */
[----:B--2---:R4:W2:Y:S01]  /*0fd0*/  SYNCS.EXCH.64 URZ, [UR4+0x280], UR6 ;  /* 0x0002800604ff75b2 */ /* 0x0048a20008000100 */
[----:B------:R4:W3:Y:S01]  /*0fe0*/  SYNCS.EXCH.64 URZ, [UR4+0x2a0], UR8 ;  /* 0x0002a00804ff75b2 */ /* 0x0008e20008000100 */
[----:B------:R4:W1:Y:S01]  /*0ff0*/  SYNCS.EXCH.64 URZ, [UR4+0x288], UR6 ;  /* 0x0002880604ff75b2 */ /* 0x0008620008000100 */
[----:B------:R4:W1:Y:S01]  /*1000*/  SYNCS.EXCH.64 URZ, [UR4+0x2a8], UR8 ;  /* 0x0002a80804ff75b2 */ /* 0x0008620008000100 */
[----:B------:R4:W1:Y:S01]  /*1010*/  SYNCS.EXCH.64 URZ, [UR4+0x290], UR6 ;  /* 0x0002900604ff75b2 */ /* 0x0008620008000100 */
[----:B------:R4:W1:Y:S01]  /*1020*/  SYNCS.EXCH.64 URZ, [UR4+0x2b0], UR8 ;  /* 0x0002b00804ff75b2 */ /* 0x0008620008000100 */
[----:B------:R4:W1:Y:S01]  /*1030*/  SYNCS.EXCH.64 URZ, [UR4+0x298], UR6 ;  /* 0x0002980604ff75b2 */ /* 0x0008620008000100 */
[----:B------:R4:W1:Y:S02]  /*1040*/  SYNCS.EXCH.64 URZ, [UR4+0x2b8], UR8 ;  /* 0x0002b80804ff75b2 */ /* 0x0008640008000100 */
[----:B----4-:R-:W-:Y:S01]  /*1050*/  NOP ;  /* 0x0000000000007918 */ /* 0x010fe20000000000 */
.L_x_14:
[----:B------:R-:W4:Y:S01]  /*1060*/  SHFL.IDX PT, R0, R81, RZ, 0x1f ;  /* 0x00001fff51007589 */ /* 0x000f2200000e0000 */
[----:B------:R-:W-:Y:S01]  /*1070*/  ISETP.NE.OR P1, PT, RZ, UR13, !P1 ;  /* 0x0000000dff007c0c */ /* 0x000fe2000cf25670 */
[----:B------:R-:W-:Y:S01]  /*1080*/  NOP ;  /* 0x0000000000007918 */ /* 0x000fe20000000000 */
[----:B----4-:R-:W-:-:S13]  /*1090*/  ISETP.NE.AND P0, PT, R0, 0x3, PT ;  /* 0x000000030000780c */ /* 0x010fda0003f05270 */
[----:B------:R-:W-:Y:S05]  /*10a0*/  @P0 BRA `(.L_x_15) ;  /* 0x0000000000380947 */ /* 0x000fea0003800000 */
[----:B--2---:R-:W2:Y:S01]  /*10b0*/  S2UR UR5, SR_CgaCtaId ;  /* 0x00000000000579c3 */ /* 0x004ea20000008800 */
[----:B---3--:R-:W-:Y:S01]  /*10c0*/  UMOV UR4, 0x400 ;  /* 0x0000040000047882 */ /* 0x008fe20000000000 */
[----:B------:R-:W-:Y:S01]  /*10d0*/  UMOV UR6, 0x20 ;  /* 0x0000002000067882 */ /* 0x000fe20000000000 */
[----:B------:R-:W-:Y:S01]  /*10e0*/  ELECT P0, URZ, PT ;  /* 0x0000000000ff782f */ /* 0x000fe20003800000 */
[----:B------:R-:W-:-:S04]  /*10f0*/  UIADD3 UR6, UPT, UPT, -UR6, 0x100000, URZ ;  /* 0x0010000006067890 */ /* 0x000fc8000fffe1ff */
[----:B------:R-:W-:Y:S02]  /*1100*/  USHF.L.U32 UR7, UR6, 0xb, URZ ;  /* 0x0000000b06077899 */ /* 0x000fe400080006ff */
[----:B------:R-:W-:Y:S02]  /*1110*/  USHF.L.U32 UR6, UR6, 0x1, URZ ;  /* 0x0000000106067899 */ /* 0x000fe400080006ff */
[----:B--2---:R-:W-:Y:S01]  /*1120*/  ULEA UR4, UR5, UR4, 0x18 ;  /* 0x0000000405047291 */ /* 0x004fe2000f8ec0ff */
[----:B------:R-:W2:Y:S11]  /*1130*/  FENCE.VIEW.ASYNC.S ;  /* 0x00000000000073c6 */ /* 0x000eb60000000000 */
[----:B--2---:R4:W2:Y:S01]  /*1140*/  SYNCS.EXCH.64 URZ, [UR4+0x2c0], UR6 ;  /* 0x0002c00604ff75b2 */ /* 0x0048a20008000100 */
[----:B------:R4:W3:Y:S01]  /*1150*/  SYNCS.EXCH.64 URZ, [UR4+0x2d0], UR6 ;  /* 0x0002d00604ff75b2 */ /* 0x0008e20008000100 */
[----:B------:R4:W1:Y:S01]  /*1160*/  SYNCS.EXCH.64 URZ, [UR4+0x2c8], UR6 ;  /* 0x0002c80604ff75b2 */ /* 0x0008620008000100 */
[----:B------:R4:W1:Y:S02]  /*1170*/  SYNCS.EXCH.64 URZ, [UR4+0x2d8], UR6 ;  /* 0x0002d80604ff75b2 */ /* 0x0008640008000100 */
[----:B----4-:R-:W-:Y:S01]  /*1180*/  NOP ;  /* 0x0000000000007918 */ /* 0x010fe20000000000 */
.L_x_15:
[----:B---3--:R-:W3:Y:S01]  /*1190*/  S2UR UR7, SR_CgaCtaId ;  /* 0x00000000000779c3 */ /* 0x008ee20000008800 */
[----:B------:R-:W-:Y:S01]  /*11a0*/  VOTEU.ALL UP0, P1 ;  /* 0x0000000000ff7886 */ /* 0x000fe20000800000 */
[----:B--2---:R-:W-:Y:S01]  /*11b0*/  UMOV UR4, 0x20 ;  /* 0x0000002000047882 */ /* 0x004fe20000000000 */
[----:B------:R-:W-:Y:S01]  /*11c0*/  NOP ;  /* 0x0000000000007918 */ /* 0x000fe20000000000 */
[----:B------:R-:W-:Y:S01]  /*11d0*/  LOP3.LUT R0, R69, 0x1f, RZ, 0xc0, !PT ;  /* 0x0000001f45007812 */ /* 0x000fe200078ec0ff */
[----:B------:R-:W-:Y:S01]  /*11e0*/  UISETP.NE.AND UP5, UPT, UR13, URZ, UPT ;  /* 0x000000ff0d00728c */ /* 0x000fe2000bfa5270 */
[----:B------:R-:W-:Y:S01]  /*11f0*/  @!UP0 UMOV UR6, 0x400 ;  /* 0x0000040000068882 */ /* 0x000fe20000000000 */
[----:B------:R-:W-:-:S04]  /*1200*/  @!UP0 UIADD3 UR4, UPT, UPT, -UR4, 0x100000, URZ ;  /* 0x0010000004048890 */ /* 0x000fc8000fffe1ff */
[----:B------:R-:W-:Y:S02]  /*1210*/  @!UP0 USHF.L.U32 UR5, UR4, 0xb, URZ ;  /* 0x0000000b04058899 */ /* 0x000fe400080006ff */
[----:B------:R-:W-:Y:S02]  /*1220*/  @!UP0 USHF.L.U32 UR4, UR4, 0x1, URZ ;  /* 0x0000000104048899 */ /* 0x000fe400080006ff */
[----:B---3--:R-:W-:Y:S01]  /*1230*/  @!UP0 ULEA UR6, UR7, UR6, 0x18 ;  /* 0x0000000607068291 */ /* 0x008fe2000f8ec0ff */
[----:B------:R-:W2:Y:S01]  /*1240*/  LDCU UR7, c[0x0][0x36c] ;  /* 0x00006d80ff0777ac */ /* 0x000ea20008000800 */
[----:B------:R-:W-:Y:S01]  /*1250*/  VOTEU.ALL UP0, P1 ;  /* 0x0000000000ff7886 */ /* 0x000fe20000800000 */
[----:B------:R-:W3:Y:S09]  /*1260*/  FENCE.VIEW.ASYNC.S ;  /* 0x00000000000073c6 */ /* 0x000ef20000000000 */
[----:B---3--:R3:W4:Y:S01]  /*1270*/  @!UP0 SYNCS.EXCH.64 URZ, [UR6+0x2e0], UR4 ;  /* 0x0002e00406ff85b2 */ /* 0x0087220008000100 */
[----:B--2---:R-:W-:-:S09]  /*1280*/  UISETP.EQ.U32.AND UP6, UPT, UR7, 0x1, UPT ;  /* 0x000000010700788c */ /* 0x004fd2000bfc2070 */
[----:B---3--:R-:W-:Y:S05]  /*1290*/  BRA.U !UP6, `(.L_x_16) ;  /* 0x000000010e087547 */ /* 0x008fea000b800000 */
[----:B-1--4-:R-:W-:Y:S01]  /*12a0*/  UCGABAR_ARV ;  /* 0x00000000000079c7 */ /* 0x012fe20008000000 */
[----:B------:R-:W-:Y:S05]  /*12b0*/  BRA `(.L_x_17) ;  /* 0x0000000000047947 */ /* 0x000fea0003800000 */
.L_x_16:
[----:B-1--4-:R-:W-:Y:S01]  /*12c0*/  NOP ;  /* 0x0000000000007918 */ /* 0x012fe20000000000 */
.L_x_17:
[----:B------:R-:W1:Y:S01]  /*12d0*/  S2UR UR22, SR_CTAID.X ;  /* 0x00000000001679c3 */ /* 0x000e620000002500 */
[----:B------:R-:W-:-:S05]  /*12e0*/  CS2R.32 R3, SR_CgaSize ;  /* 0x0000000000037805 */ /* 0x000fca0000008a00 */
[----:B------:R-:W-:-:S05]  /*12f0*/  IMAD R3, R3, -0xa0, RZ ;  /* 0xffffff6003037824 */ /* 0x000fca00078e02ff */
[----:B------:R-:W-:-:S14]  /*1300*/  R2UR UR5, R3 ;  /* 0x00000000030572ca */ /* 0x000fdc00000e0000 */
[----:B------:R-:W2:Y:S01]  /*1310*/  LDCU UR5, c[0x0][UR5+0x2b0] ;  /* 0x00005600050577ac */ /* 0x000ea20008000800 */
[----:B------:R-:W-:-:S05]  /*1320*/  CS2R.32 R3, SR_CgaSize ;  /* 0x0000000000037805 */ /* 0x000fca0000008a00 */
[----:B------:R-:W-:-:S05]  /*1330*/  IMAD R3, R3, -0xa0, RZ ;  /* 0xffffff6003037824 */ /* 0x000fca00078e02ff */
[----:B------:R-:W-:-:S14]  /*1340*/  R2UR UR4, R3 ;  /* 0x00000000030472ca */ /* 0x000fdc00000e0000 */
[----:B------:R-:W3:Y:S01]  /*1350*/  LDCU UR4, c[0x0][UR4+0x2b4] ;  /* 0x00005680040477ac */ /* 0x000ee20008000800 */
[----:B------:R-:W4:Y:S01]  /*1360*/  S2UR UR46, SR_CTAID.Y ;  /* 0x00000000002e79c3 */ /* 0x000f220000002600 */
[----:B------:R-:W-:-:S05]  /*1370*/  CS2R.32 R3, SR_CgaSize ;  /* 0x0000000000037805 */ /* 0x000fca0000008a00 */
[----:B------:R-:W-:-:S05]  /*1380*/  IMAD R3, R3, -0xa0, RZ ;  /* 0xffffff6003037824 */ /* 0x000fca00078e02ff */
[----:B------:R-:W-:-:S14]  /*1390*/  R2UR UR55, R3 ;  /* 0x00000000033772ca */ /* 0x000fdc00000e0000 */
[----:B------:R-:W3:Y:S01]  /*13a0*/  LDCU UR55, c[0x0][UR55+0x2a0] ;  /* 0x00005400373777ac */ /* 0x000ee20008000800 */
[----:B------:R-:W-:-:S05]  /*13b0*/  CS2R.32 R3, SR_CgaSize ;  /* 0x0000000000037805 */ /* 0x000fca0000008a00 */
[----:B------:R-:W-:-:S05]  /*13c0*/  IMAD R3, R3, -0xa0, RZ ;  /* 0xffffff6003037824 */ /* 0x000fca00078e02ff */
[----:B------:R-:W-:-:S14]  /*13d0*/  R2UR UR59, R3 ;  /* 0x00000000033b72ca */ /* 0x000fdc00000e0000 */
[----:B------:R-:W3:Y:S01]  /*13e0*/  LDCU UR59, c[0x0][UR59+0x2a4] ;  /* 0x000054803b3b77ac */ /* 0x000ee20008000800 */
[----:B------:R-:W3:Y:S01]  /*13f0*/  S2UR UR7, SR_CgaCtaId ;  /* 0x00000000000779c3 */ /* 0x000ee20000008800 */
[----:B------:R-:W-:Y:S01]  /*1400*/  UISETP.GT.U32.AND UP0, UPT, UR33, 0xffff, UPT ;  /* 0x0000ffff2100788c */ /* 0x000fe2000bf04070 */
[----:B------:R-:W3:Y:S01]  /*1410*/  LDCU UR20, c[0x0][0xb24] ;  /* 0x00016480ff1477ac */ /* 0x000ee20008000800 */
[----:B------:R-:W3:Y:S01]  /*1420*/  LDCU UR42, c[0x0][0xb24] ;  /* 0x00016480ff2a77ac */ /* 0x000ee20008000800 */
[----:B-1----:R-:W-:Y:S01]  /*1430*/  I2FP.F32.U32 R3, UR22 ;  /* 0x0000001600037c45 */ /* 0x002fe20008201000 */
[----:B------:R-:W1:Y:S04]  /*1440*/  LDCU UR25, c[0x0][0xb30] ;  /* 0x00016600ff1977ac */ /* 0x000e680008000800 */
[----:B--2---:R-:W-:Y:S01]  /*1450*/  FMUL R3, R3, UR5 ;  /* 0x0000000503037c20 */ /* 0x004fe20008400000 */
[----:B------:R-:W-:Y:S01]  /*1460*/  USEL UR5, UR33, 0xffff, !UP0 ;  /* 0x0000ffff21057887 */ /* 0x000fe2000c000000 */
[----:B----4-:R-:W-:-:S04]  /*1470*/  I2FP.F32.U32 R2, UR46 ;  /* 0x0000002e00027c45 */ /* 0x010fc80008201000 */
[----:B------:R-:W2:Y:S01]  /*1480*/  F2I.U32.TRUNC.NTZ R3, R3 ;  /* 0x0000000300037305 */ /* 0x000ea2000020f000 */
[----:B------:R-:W-:Y:S01]  /*1490*/  ULOP3.LUT UR24, UR5, 0xffff, URZ, 0xc0, !UPT ;  /* 0x0000ffff05187892 */ /* 0x000fe2000f8ec0ff */
[----:B---3--:R-:W-:Y:S01]  /*14a0*/  FMUL R2, R2, UR4 ;  /* 0x0000000402027c20 */ /* 0x008fe20008400000 */
[----:B------:R-:W-:-:S05]  /*14b0*/  USHF.L.U32 UR28, UR7, 0x8, URZ ;  /* 0x00000008071c7899 */ /* 0x000fca00080006ff */
[----:B------:R-:W3:Y:S01]  /*14c0*/  F2I.U32.TRUNC.NTZ R2, R2 ;  /* 0x0000000200027305 */ /* 0x000ee2000020f000 */
[----:B--2---:R-:W-:Y:S02]  /*14d0*/  R2UR UR4, R3 ;  /* 0x00000000030472ca */ /* 0x004fe400000e0000 */
[----:B------:R-:W-:Y:S02]  /*14e0*/  PRMT R3, RZ, 0x7610, R3 ;  /* 0x00007610ff037816 */ /* 0x000fe40000000003 */
[----:B---3--:R-:W-:Y:S02]  /*14f0*/  R2UR UR6, R2 ;  /* 0x00000000020672ca */ /* 0x008fe400000e0000 */
[----:B------:R-:W-:-:S07]  /*1500*/  PRMT R2, RZ, 0x7610, R2 ;  /* 0x00007610ff027816 */ /* 0x000fce0000000002 */
[----:B------:R-:W-:-:S04]  /*1510*/  UIADD3 UR5, UPT, UPT, -UR4, URZ, URZ ;  /* 0x000000ff04057290 */ /* 0x000fc8000fffe1ff */
[----:B------:R-:W-:Y:S02]  /*1520*/  UIMAD UR55, UR55, UR5, UR22 ;  /* 0x00000005373772a4 */ /* 0x000fe4000f8e0216 */
[----:B------:R-:W-:-:S04]  /*1530*/  UIADD3 UR4, UPT, UPT, -UR6, URZ, URZ ;  /* 0x000000ff06047290 */ /* 0x000fc8000fffe1ff */
[----:B------:R-:W-:Y:S01]  /*1540*/  UIMAD UR59, UR59, UR4, UR46 ;  /* 0x000000043b3b72a4 */ /* 0x000fe2000f8e022e */
[----:B-1----:R-:W-:Y:S11]  /*1550*/  BRA.U UP5, `(.L_x_18) ;  /* 0x0000000105647547 */ /* 0x002ff6000b800000 */
[----:B------:R-:W-:Y:S02]  /*1560*/  UISETP.NE.AND UP0, UPT, UR59, URZ, UPT ;  /* 0x000000ff3b00728c */ /* 0x000fe4000bf05270 */
[----:B------:R-:W-:Y:S02]  /*1570*/  ULOP3.LUT UR4, UR55, 0x2, URZ, 0x3c, !UPT ;  /* 0x0000000237047892 */ /* 0x000fe4000f8e3cff */
[----:B------:R-:W-:Y:S02]  /*1580*/  UISETP.GT.U32.AND UP2, UPT, UR55, 0x1, UP0 ;  /* 0x000000013700788c */ /* 0x000fe40008744070 */
[----:B------:R-:W-:Y:S02]  /*1590*/  ULOP3.LUT UR5, UR55, 0x4, URZ, 0x3c, !UPT ;  /* 0x0000000437057892 */ /* 0x000fe4000f8e3cff */
[----:B------:R-:W-:Y:S02]  /*15a0*/  USEL UR8, URZ, 0x1, UP2 ;  /* 0x00000001ff087887 */ /* 0x000fe40009000000 */
[----:B------:R-:W-:-:S02]  /*15b0*/  USEL UR7, URZ, 0x2, UP2 ;  /* 0x00000002ff077887 */ /* 0x000fc40009000000 */
[----:B------:R-:W-:Y:S02]  /*15c0*/  UISETP.GT.U32.AND UP2, UPT, UR4, 0x1, UP0 ;  /* 0x000000010400788c */ /* 0x000fe40008744070 */
[----:B------:R-:W-:Y:S02]  /*15d0*/  ULOP3.LUT UR4, UR55, 0x6, URZ, 0x3c, !UPT ;  /* 0x0000000637047892 */ /* 0x000fe4000f8e3cff */
[----:B------:R-:W-:Y:S02]  /*15e0*/  USEL UR6, URZ, 0x4, UP2 ;  /* 0x00000004ff067887 */ /* 0x000fe40009000000 */
[----:B------:R-:W-:Y:S02]  /*15f0*/  USEL UR9, URZ, 0x8, UP2 ;  /* 0x00000008ff097887 */ /* 0x000fe40009000000 */
[----:B------:R-:W-:Y:S02]  /*1600*/  UISETP.GT.U32.AND UP2, UPT, UR5, 0x1, UP0 ;  /* 0x000000010500788c */ /* 0x000fe40008744070 */
[----:B------:R-:W-:-:S02]  /*1610*/  UISETP.GT.U32.AND UP0, UPT, UR4, 0x1, UP0 ;  /* 0x000000010400788c */ /* 0x000fc40008704070 */
[----:B------:R-:W-:Y:S02]  /*1620*/  USEL UR4, URZ, 0x10, UP2 ;  /* 0x00000010ff047887 */ /* 0x000fe40009000000 */
[----:B------:R-:W-:Y:S02]  /*1630*/  UIADD3 UR5, UPT, UPT, UR6, UR7, UR8 ;  /* 0x0000000706057290 */ /* 0x000fe4000fffe008 */
[----:B------:R-:W-:Y:S02]  /*1640*/  USEL UR7, URZ, 0x40, UP0 ;  /* 0x00000040ff077887 */ /* 0x000fe40008000000 */
[----:B------:R-:W-:Y:S02]  /*1650*/  USEL UR8, URZ, 0x20, UP2 ;  /* 0x00000020ff087887 */ /* 0x000fe40009000000 */
[----:B------:R-:W-:Y:S02]  /*1660*/  UIADD3 UR5, UPT, UPT, UR4, UR5, UR9 ;  /* 0x0000000504057290 */ /* 0x000fe4000fffe009 */
[----:B------:R-:W-:-:S02]  /*1670*/  ULOP3.LUT UR4, UR55, 0xfffffffe, URZ, 0xc0, !UPT ;  /* 0xfffffffe37047892 */ /* 0x000fc4000f8ec0ff */
[----:B------:R-:W-:Y:S02]  /*1680*/  USEL UR6, URZ, 0x80, UP0 ;  /* 0x00000080ff067887 */ /* 0x000fe40008000000 */
[----:B------:R-:W-:-:S03]  /*1690*/  UIADD3 UR5, UPT, UPT, UR7, UR5, UR8 ;  /* 0x0000000507057290 */ /* 0x000fc6000fffe008 */
[----:B------:R-:W-:Y:S01]  /*16a0*/  UMOV UR7, 0x3 ;  /* 0x0000000300077882 */ /* 0x000fe20000000000 */
[----:B------:R-:W-:Y:S02]  /*16b0*/  UIADD3 UR5, UPT, UPT, UR5, UR6, URZ ;  /* 0x0000000605057290 */ /* 0x000fe4000fffe0ff */
[----:B------:R-:W-:-:S04]  /*16c0*/  USHF.L.U32 UR4, UR7, UR4, URZ ;  /* 0x0000000407047299 */ /* 0x000fc800080006ff */
[----:B------:R-:W-:Y:S02]  /*16d0*/  MOV R3, UR5 ;  /* 0x0000000500037c02 */ /* 0x000fe40008000f00 */
[----:B------:R-:W-:-:S07]  /*16e0*/  MOV R2, UR4 ;  /* 0x0000000400027c02 */ /* 0x000fce0008000f00 */
.L_x_18:
[----:B------:R-:W1:Y:S01]  /*16f0*/  S2UR UR36, SR_CTAID.Z ;  /* 0x00000000002479c3 */ /* 0x000e620000002700 */
[----:B------:R-:W-:Y:S01]  /*1700*/  UISETP.GE.AND UP0, UPT, UR20, 0x1, UPT ;  /* 0x000000011400788c */ /* 0x000fe2000bf06270 */
[----:B------:R-:W-:Y:S01]  /*1710*/  UMOV UR26, 0x55 ;  /* 0x00000055001a7882 */ /* 0x000fe20000000000 */
[----:B------:R-:W-:-:S07]  /*1720*/  UMOV UR45, UR22 ;  /* 0x00000016002d7c82 */ /* 0x000fce0008000000 */
[----:B------:R-:W-:Y:S05]  /*1730*/  BRA.U !UP0, `(.L_x_19) ;  /* 0x0000000108d47547 */ /* 0x000fea000b800000 */
[----:B------:R-:W2:Y:S01]  /*1740*/  LDCU.128 UR16, c[0x0][0xb10] ;  /* 0x00016200ff1077ac */ /* 0x000ea20008000c00 */
[----:B------:R-:W3:Y:S01]  /*1750*/  LDCU UR12, c[0x0][0x370] ;  /* 0x00006e00ff0c77ac */ /* 0x000ee20008000800 */
[----:B------:R-:W4:Y:S01]  /*1760*/  LDCU UR8, c[0x0][0x374] ;  /* 0x00006e80ff0877ac */ /* 0x000f220008000800 */
[----:B------:R-:W1:Y:S01]  /*1770*/  LDCU UR21, c[0x0][0xb0c] ;  /* 0x00016180ff1577ac */ /* 0x000e620008000800 */
[----:B------:R-:W1:Y:S01]  /*1780*/  LDCU UR23, c[0x0][0xb20] ;  /* 0x00016400ff1777ac */ /* 0x000e620008000800 */
[----:B--2---:R-:W-:Y:S01]  /*1790*/  UIMAD.WIDE.U32 UR4, UR22, UR16, URZ ;  /* 0x00000010160472a5 */ /* 0x004fe2000f8e00ff */
[----:B------:R-:W2:Y:S01]  /*17a0*/  LDCU.64 UR14, c[0x0][0xb28] ;  /* 0x00016500ff0e77ac */ /* 0x000ea20008000a00 */
[----:B------:R-:W-:-:S05]  /*17b0*/  UISETP.NE.AND UP3, UPT, UR18, 0x1, UPT ;  /* 0x000000011200788c */ /* 0x000fca000bf65270 */
[----:B------:R-:W-:Y:S01]  /*17c0*/  UMOV UR4, UR5 ;  /* 0x0000000500047c82 */ /* 0x000fe20008000000 */
[----:B---3--:R-:W-:Y:S02]  /*17d0*/  UIMAD.WIDE.U32 UR6, UR12, UR16, URZ ;  /* 0x000000100c0672a5 */ /* 0x008fe4000f8e00ff */
[----:B------:R-:W-:Y:S02]  /*17e0*/  USHF.R.U32.HI UR9, URZ, UR17, UR4 ;  /* 0x00000011ff097299 */ /* 0x000fe40008011604 */
[----:B----4-:R-:W-:Y:S02]  /*17f0*/  UIMAD.WIDE.U32 UR4, UR8, UR19, URZ ;  /* 0x00000013080472a5 */ /* 0x010fe4000f8e00ff */
[----:B-1----:R-:W-:Y:S01]  /*1800*/  UISETP.NE.AND UP0, UPT, UR21, 0x1, UPT ;  /* 0x000000011500788c */ /* 0x002fe2000bf05270 */
[----:B------:R-:W-:Y:S01]  /*1810*/  UMOV UR6, UR7 ;  /* 0x0000000700067c82 */ /* 0x000fe20008000000 */
[----:B------:R-:W-:-:S03]  /*1820*/  UISETP.NE.AND UP2, UPT, UR20, 0x1, UPT ;  /* 0x000000011400788c */ /* 0x000fc6000bf45270 */
[----:B------:R-:W-:Y:S01]  /*1830*/  UMOV UR4, UR5 ;  /* 0x0000000500047c82 */ /* 0x000fe20008000000 */
[----:B------:R-:W-:Y:S02]  /*1840*/  USEL UR45, UR22, UR9, !UP0 ;  /* 0x00000009162d7287 */ /* 0x000fe4000c000000 */
[----:B------:R-:W-:-:S03]  /*1850*/  @UP3 USHF.R.U32.HI UR8, URZ, UR23, UR4 ;  /* 0x00000017ff083299 */ /* 0x000fc60008011604 */
[----:B------:R-:W-:Y:S02]  /*1860*/  @UP0 USHF.R.U32.HI UR12, URZ, UR17, UR6 ;  /* 0x00000011ff0c0299 */ /* 0x000fe40008011606 */
[----:B------:R-:W-:Y:S02]  /*1870*/  UIMAD.WIDE.U32 UR6, UR46, UR19, URZ ;  /* 0x000000132e0672a5 */ /* 0x000fe4000f8e00ff */
[----:B--2---:R-:W-:Y:S02]  /*1880*/  UIMAD.WIDE.U32 UR4, UR8, UR14, URZ ;  /* 0x0000000e080472a5 */ /* 0x004fe4000f8e00ff */
[----:B------:R-:W-:-:S03]  /*1890*/  UIMAD.WIDE.U32 UR10, UR12, UR14, URZ ;  /* 0x0000000e0c0a72a5 */ /* 0x000fc6000f8e00ff */
[----:B------:R-:W-:Y:S02]  /*18a0*/  UMOV UR6, UR7 ;  /* 0x0000000700067c82 */ /* 0x000fe40008000000 */
[----:B------:R-:W-:Y:S01]  /*18b0*/  UMOV UR4, UR5 ;  /* 0x0000000500047c82 */ /* 0x000fe20008000000 */
[----:B------:R-:W-:Y:S02]  /*18c0*/  USHF.R.U32.HI UR6, URZ, UR23, UR6 ;  /* 0x00000017ff067299 */ /* 0x000fe40008011606 */
[----:B------:R-:W-:Y:S01]  /*18d0*/  @UP2 USHF.R.U32.HI UR8, URZ, UR15, UR4 ;  /* 0x0000000fff082299 */ /* 0x000fe20008011604 */
[----:B------:R-:W-:Y:S01]  /*18e0*/  UMOV UR5, UR11 ;  /* 0x0000000b00057c82 */ /* 0x000fe20008000000 */
[----:B------:R-:W-:Y:S02]  /*18f0*/  USEL UR4, UR46, UR6, !UP3 ;  /* 0x000000062e047287 */ /* 0x000fe4000d800000 */
[----:B------:R-:W-:Y:S02]  /*1900*/  @UP2 USHF.R.U32.HI UR12, URZ, UR15, UR5 ;  /* 0x0000000fff0c2299 */ /* 0x000fe40008011605 */
[----:B------:R-:W-:-:S02]  /*1910*/  UIMAD UR5, UR8, UR20, URZ ;  /* 0x00000014080572a4 */ /* 0x000fc4000f8e02ff */
[----:B------:R-:W-:Y:S02]  /*1920*/  UIMAD UR8, UR12, UR20, URZ ;  /* 0x000000140c0872a4 */ /* 0x000fe4000f8e02ff */
[----:B------:R-:W-:Y:S02]  /*1930*/  UISETP.GE.AND UP0, UPT, UR4, UR5, UPT ;  /* 0x000000050400728c */ /* 0x000fe4000bf06270 */
[----:B------:R-:W-:Y:S02]  /*1940*/  UIMAD.WIDE.U32 UR6, UR4, UR14, URZ ;  /* 0x0000000e040672a5 */ /* 0x000fe4000f8e00ff */
[----:B------:R-:W-:Y:S02]  /*1950*/  UISETP.GE.OR UP0, UPT, UR45, UR8, UP0 ;  /* 0x000000082d00728c */ /* 0x000fe40008706670 */
[----:B------:R-:W-:Y:S02]  /*1960*/  UIMAD.WIDE.U32 UR8, UR45, UR14, URZ ;  /* 0x0000000e2d0872a5 */ /* 0x000fe4000f8e00ff */
[----:B------:R-:W-:Y:S01]  /*1970*/  UIADD3 UR8, UPT, UPT, -UR45, URZ, URZ ;  /* 0x000000ff2d087290 */ /* 0x000fe2000fffe1ff */
[----:B------:R-:W-:Y:S01]  /*1980*/  UMOV UR5, UR7 ;  /* 0x0000000700057c82 */ /* 0x000fe20008000000 */
[----:B------:R-:W-:-:S02]  /*1990*/  UIADD3 UR7, UPT, UPT, -UR4, URZ, URZ ;  /* 0x000000ff04077290 */ /* 0x000fc4000fffe1ff */
[----:B------:R-:W-:-:S03]  /*19a0*/  USHF.R.U32.HI UR5, URZ, UR15, UR5 ;  /* 0x0000000fff057299 */ /* 0x000fc60008011605 */
[----:B------:R-:W-:Y:S01]  /*19b0*/  @!UP0 UMOV UR6, UR9 ;  /* 0x0000000900068c82 */ /* 0x000fe20008000000 */
[----:B------:R-:W-:Y:S02]  /*19c0*/  UIMAD UR46, UR18, UR7, UR46 ;  /* 0x00000007122e72a4 */ /* 0x000fe4000f8e022e */
[----:B------:R-:W-:Y:S02]  /*19d0*/  USEL UR5, UR4, UR5, !UP2 ;  /* 0x0000000504057287 */ /* 0x000fe4000d000000 */
[----:B------:R-:W-:Y:S02]  /*19e0*/  @!UP0 USHF.R.U32.HI UR6, URZ, UR15, UR6 ;  /* 0x0000000fff068299 */ /* 0x000fe40008011606 */
[----:B------:R-:W-:Y:S02]  /*19f0*/  UIADD3 UR7, UPT, UPT, -UR5, URZ, URZ ;  /* 0x000000ff05077290 */ /* 0x000fe4000fffe1ff */
[----:B------:R-:W-:Y:S02]  /*1a00*/  @!UP0 USEL UR6, UR45, UR6, !UP2 ;  /* 0x000000062d068287 */ /* 0x000fe4000d000000 */
[----:B------:R-:W-:-:S02]  /*1a10*/  UIMAD UR7, UR20, UR7, UR4 ;  /* 0x00000007140772a4 */ /* 0x000fc4000f8e0204 */
[----:B------:R-:W-:Y:S02]  /*1a20*/  @!UP0 UIADD3 UR5, UPT, UPT, UR5, -UR6, URZ ;  /* 0x8000000605058290 */ /* 0x000fe4000fffe0ff */
[----:B------:R-:W-:Y:S02]  /*1a30*/  @!UP0 UIMAD UR7, UR7, UR12, UR6 ;  /* 0x0000000c070782a4 */ /* 0x000fe4000f8e0206 */
[----:B------:R-:W-:Y:S02]  /*1a40*/  @!UP0 UIMAD UR4, UR5, UR20, UR45 ;  /* 0x00000014050482a4 */ /* 0x000fe4000f8e022d */
[----:B------:R-:W-:Y:S02]  /*1a50*/  UIMAD UR5, UR21, UR8, UR22 ;  /* 0x00000008150572a4 */ /* 0x000fe4000f8e0216 */
[----:B------:R-:W-:Y:S01]  /*1a60*/  UIMAD UR46, UR4, UR18, UR46 ;  /* 0x00000012042e72a4 */ /* 0x000fe2000f8e022e */
[----:B------:R-:W-:Y:S02]  /*1a70*/  @!UP0 UMOV UR45, UR7 ;  /* 0x00000007002d8c82 */ /* 0x000fe40008000000 */
[----:B------:R-:W-:-:S12]  /*1a80*/  UIMAD UR45, UR45, UR21, UR5 ;  /* 0x000000152d2d72a4 */ /* 0x000fd8000f8e0205 */
.L_x_19:
[----:B------:R-:W-:Y:S02]  /*1a90*/  UISETP.NE.AND UP2, UPT, UR25, 0x1, UPT ;  /* 0x000000011900788c */ /* 0x000fe4000bf45270 */
[----:B------:R-:W-:Y:S02]  /*1aa0*/  UISETP.NE.AND UP0, UPT, UR13, 0x2, UPT ;  /* 0x000000020d00788c */ /* 0x000fe4000bf05270 */
[----:B------:R-:W-:Y:S02]  /*1ab0*/  ULOP3.LUT UR28, UR28, 0x600, URZ, 0xc0, !UPT ;  /* 0x000006001c1c7892 */ /* 0x000fe4000f8ec0ff */
[----:B------:R-:W-:-:S03]  /*1ac0*/  USHF.L.U32 UR24, UR26, UR24, URZ ;  /* 0x000000181a187299 */ /* 0x000fc600080006ff */
[----:B------:R-:W-:Y:S09]  /*1ad0*/  BRA.U UP2, `(.L_x_20) ;  /* 0x0000000102407547 */ /* 0x000ff2000b800000 */
[----:B------:R-:W2:Y:S01]  /*1ae0*/  LDCU.128 UR8, c[0x0][0xb10] ;  /* 0x00016200ff0877ac */ /* 0x000ea20008000c00 */
[----:B------:R-:W3:Y:S01]  /*1af0*/  LDCU UR12, c[0x0][0xb0c] ;  /* 0x00016180ff0c77ac */ /* 0x000ee20008000800 */
[----:B------:R-:W4:Y:S01]  /*1b00*/  LDCU UR14, c[0x0][0xb20] ;  /* 0x00016400ff0e77ac */ /* 0x000f220008000800 */
[----:B--2---:R-:W-:Y:S02]  /*1b10*/  UIMAD.WIDE.U32 UR4, UR45, UR8, URZ ;  /* 0x000000082d0472a5 */ /* 0x004fe4000f8e00ff */
[----:B------:R-:W-:Y:S02]  /*1b20*/  UIMAD.WIDE.U32 UR6, UR46, UR11, URZ ;  /* 0x0000000b2e0672a5 */ /* 0x000fe4000f8e00ff */
[----:B---3--:R-:W-:Y:S02]  /*1b30*/  UISETP.NE.AND UP2, UPT, UR12, 0x1, UPT ;  /* 0x000000010c00788c */ /* 0x008fe4000bf45270 */
[----:B------:R-:W-:-:S03]  /*1b40*/  USHF.R.U32.HI UR5, URZ, UR9, UR5 ;  /* 0x00000009ff057299 */ /* 0x000fc60008011605 */
[----:B------:R-:W-:Y:S01]  /*1b50*/  UMOV UR4, UR7 ;  /* 0x0000000700047c82 */ /* 0x000fe20008000000 */
[----:B------:R-:W-:Y:S02]  /*1b60*/  USEL UR5, UR45, UR5, !UP2 ;  /* 0x000000052d057287 */ /* 0x000fe4000d000000 */
[----:B------:R-:W-:Y:S02]  /*1b70*/  UISETP.NE.AND UP2, UPT, UR10, 0x1, UPT ;  /* 0x000000010a00788c */ /* 0x000fe4000bf45270 */
[----:B----4-:R-:W-:-:S04]  /*1b80*/  USHF.R.U32.HI UR4, URZ, UR14, UR4 ;  /* 0x0000000eff047299 */ /* 0x010fc80008011604 */
[----:B------:R-:W-:-:S04]  /*1b90*/  USEL UR4, UR46, UR4, !UP2 ;  /* 0x000000042e047287 */ /* 0x000fc8000d000000 */
[----:B------:R-:W-:Y:S02]  /*1ba0*/  UIADD3 UR6, UPT, UPT, -UR4, UR5, URZ ;  /* 0x0000000504067290 */ /* 0x000fe4000fffe1ff */
[----:B------:R-:W-:Y:S02]  /*1bb0*/  UIADD3 UR4, UPT, UPT, UR4, -UR5, URZ ;  /* 0x8000000504047290 */ /* 0x000fe4000fffe0ff */
[----:B------:R-:W-:Y:S02]  /*1bc0*/  UIMAD UR46, UR6, UR10, UR46 ;  /* 0x0000000a062e72a4 */ /* 0x000fe4000f8e022e */
[----:B------:R-:W-:-:S12]  /*1bd0*/  UIMAD UR45, UR4, UR12, UR45 ;  /* 0x0000000c042d72a4 */ /* 0x000fd8000f8e022d */
.L_x_20:
[----:B------:R-:W-:Y:S05]  /*1be0*/  BRA.U !UP6, `(.L_x_21) ;  /* 0x000000010e0c7547 */ /* 0x000fea000b800000 */
[----:B------:R-:W-:Y:S01]  /*1bf0*/  UCGABAR_WAIT ;  /* 0x0000000000007dc7 */ /* 0x000fe20008000000 */
[----:B------:R-:W-:Y:S01]  /*1c00*/  CCTL.IVALL ;  /* 0x00000000ff00798f */ /* 0x000fe20002000000 */
[----:B------:R-:W-:Y:S05]  /*1c10*/  BRA `(.L_x_22) ;  /* 0x0000000000047947 */ /* 0x000fea0003800000 */
.L_x_21:
[----:B------:R-:W-:Y:S06]  /*1c20*/  BAR.SYNC.DEFER_BLOCKING 0x0 ;  /* 0x0000000000007b1d */ /* 0x000fec0000010000 */
.L_x_22:
[----:B------:R-:W-:Y:S05]  /*1c30*/  BRA.U UP0, `(.L_x_23) ;  /* 0x00000025005c7547 */ /* 0x000fea000b800000 */
[----:B------:R-:W2:Y:S01]  /*1c40*/  LDCU UR6, c[0x0][0x38c] ;  /* 0x00007180ff0677ac */ /* 0x000ea20008000800 */
[----:B------:R-:W3:Y:S01]  /*1c50*/  S2UR UR9, SR_CgaCtaId ;  /* 0x00000000000979c3 */ /* 0x000ee20000008800 */
[----:B------:R-:W-:Y:S01]  /*1c60*/  PLOP3.LUT P1, PT, PT, PT, UP4, 0x80, 0x8 ;  /* 0x000000000008781c */ /* 0x000fe20003f2f048 */
[----:B------:R-:W-:Y:S01]  /*1c70*/  IMAD.MOV.U32 R12, RZ, RZ, 0x1 ;  /* 0x00000001ff0c7424 */ /* 0x000fe200078e00ff */
[----:B------:R-:W-:Y:S01]  /*1c80*/  USHF.L.U32 UR7, UR22, 0x5, URZ ;  /* 0x0000000516077899 */ /* 0x000fe200080006ff */
[----:B------:R-:W-:Y:S01]  /*1c90*/  ISETP.NE.AND P2, PT, R0, RZ, P3 ;  /* 0x000000ff0000720c */ /* 0x000fe20001f45270 */
[----:B------:R-:W-:Y:S01]  /*1ca0*/  UMOV UR8, 0x400 ;  /* 0x0000040000087882 */ /* 0x000fe20000000000 */
[----:B------:R-:W-:Y:S01]  /*1cb0*/  UISETP.NE.AND UP1, UPT, UR13, URZ, UPT ;  /* 0x000000ff0d00728c */ /* 0x000fe2000bf25270 */
[----:B------:R-:W-:Y:S02]  /*1cc0*/  PLOP3.LUT P1, PT, P1, PT, PT, 0x8, 0x80 ;  /* 0x000000000080781c */ /* 0x000fe40000f2e170 */
[----:B------:R-:W-:Y:S01]  /*1cd0*/  CS2R R10, SRZ ;  /* 0x00000000000a7805 */ /* 0x000fe2000001ff00 */
[----:B------:R-:W-:Y:S01]  /*1ce0*/  IMAD.MOV.U32 R9, RZ, RZ, RZ ;  /* 0x000000ffff097224 */ /* 0x000fe200078e00ff */
[----:B------:R-:W4:Y:S01]  /*1cf0*/  LDCU UR39, c[0x0][0x370] ;  /* 0x00006e00ff2777ac */ /* 0x000f220008000800 */
[----:B------:R-:W-:Y:S01]  /*1d00*/  IMAD.MOV.U32 R8, RZ, RZ, 0x1 ;  /* 0x00000001ff087424 */ /* 0x000fe200078e00ff */
[----:B------:R-:W-:Y:S01]  /*1d10*/  USEL UR21, UR43, 0x2, UP1 ;  /* 0x000000022b157887 */ /* 0x000fe20008800000 */
[----:B------:R-:W1:Y:S01]  /*1d20*/  LDCU.64 UR26, c[0x0][0x348] ;  /* 0x00006900ff1a77ac */ /* 0x000e620008000a00 */
[----:B--2---:R-:W-:-:S02]  /*1d30*/  UIADD3 UR5, UPT, UPT, UR6, 0x3f, URZ ;  /* 0x0000003f06057890 */ /* 0x004fc4000fffe0ff */
[----:B------:R-:W-:Y:S02]  /*1d40*/  UIADD3 UR48, UPT, UPT, UR6, 0x7e, URZ ;  /* 0x0000007e06307890 */ /* 0x000fe4000fffe0ff */
[----:B------:R-:W-:Y:S02]  /*1d50*/  USHF.R.S32.HI UR4, URZ, 0x1f, UR5 ;  /* 0x0000001fff047899 */ /* 0x000fe40008011405 */
[----:B---3--:R-:W-:Y:S02]  /*1d60*/  ULEA UR13, UR9, UR8, 0x18 ;  /* 0x00000008090d7291 */ /* 0x008fe4000f8ec0ff */
[----:B------:R-:W-:Y:S02]  /*1d70*/  ULEA.HI UR4, UR4, UR5, URZ, 0x6 ;  /* 0x0000000504047291 */ /* 0x000fe4000f8f30ff */
[----:B------:R-:W-:Y:S02]  /*1d80*/  UIADD3 UR5, UPT, UPT, UR6, -0x1, URZ ;  /* 0xffffffff06057890 */ /* 0x000fe4000fffe0ff */
[----:B------:R-:W-:-:S02]  /*1d90*/  USHF.R.S32.HI UR41, URZ, 0x6, UR4 ;  /* 0x00000006ff297899 */ /* 0x000fc40008011404 */
[----:B------:R-:W-:Y:S02]  /*1da0*/  UISETP.GE.U32.AND UP2, UPT, UR5, -0x7f, UPT ;  /* 0xffffff810500788c */ /* 0x000fe4000bf46070 */
[----:B------:R-:W-:Y:S02]  /*1db0*/  UISETP.LT.U32.AND UP0, UPT, UR41, 0x24, UPT ;  /* 0x000000242900788c */ /* 0x000fe4000bf01070 */
[----:B------:R-:W-:Y:S02]  /*1dc0*/  ULOP3.LUT UR5, UR7, 0x20, URZ, 0xc0, !UPT ;  /* 0x0000002007057892 */ /* 0x000fe4000f8ec0ff */
[----:B------:R-:W-:Y:S02]  /*1dd0*/  USEL UR40, UR41, 0x24, UP0 ;  /* 0x0000002429287887 */ /* 0x000fe40008000000 */
[----:B------:R-:W-:Y:S02]  /*1de0*/  USHF.L.U32 UR49, UR22, 0x6, URZ ;  /* 0x0000000616317899 */ /* 0x000fe400080006ff */
[----:B------:R-:W-:-:S02]  /*1df0*/  UIADD3 UR4, UPT, UPT, UR40, -0x1, URZ ;  /* 0xffffffff28047890 */ /* 0x000fc4000fffe0ff */
[----:B------:R-:W-:Y:S01]  /*1e00*/  @UP2 UIADD3 UR4, UPT, UPT, UR40, URZ, URZ ;  /* 0x000000ff28042290 */ /* 0x000fe2000fffe0ff */
[----:B------:R-:W2:Y:S01]  /*1e10*/  LDCU UR38, c[0x0][0x374] ;  /* 0x00006e80ff2677ac */ /* 0x000ea20008000800 */
[----:B------:R-:W-:Y:S02]  /*1e20*/  UIADD3 UR30, UPT, UPT, UR13, 0x26600, UR28 ;  /* 0x000266000d1e7890 */ /* 0x000fe4000fffe01c */
[----:B------:R-:W-:Y:S02]  /*1e30*/  ULEA.HI UR44, UR28, UR5, URZ, 0x1a ;  /* 0x000000051c2c7291 */ /* 0x000fe4000f8fd0ff */
[----:B------:R-:W-:Y:S02]  /*1e40*/  UIADD3 UR47, UPT, UPT, UR41, -UR40, URZ ;  /* 0x80000028292f7290 */ /* 0x000fe4000fffe0ff */
[----:B------:R-:W-:Y:S02]  /*1e50*/  UIADD3 UR29, UPT, UPT, UR4, 0x1, URZ ;  /* 0x00000001041d7890 */ /* 0x000fe4000fffe0ff */
[----:B------:R-:W-:Y:S01]  /*1e60*/  UIADD3 UR43, UPT, UPT, -UR4, URZ, URZ ;  /* 0x000000ff042b7290 */ /* 0x000fe2000fffe1ff */
[----:B-1--4-:R-:W-:-:S11]  /*1e70*/  UMOV UR6, URZ ;  /* 0x000000ff00067c82 */ /* 0x012fd60008000000 */
.L_x_43:
[----:B------:R-:W1:Y:S02]  /*1e80*/  S2UR UR4, SR_CgaCtaId ;  /* 0x00000000000479c3 */ /* 0x000e640000008800 */
[----:B-1----:R-:W-:-:S09]  /*1e90*/  UISETP.NE.AND UP0, UPT, UR4, URZ, UPT ;  /* 0x000000ff0400728c */ /* 0x002fd2000bf05270 */
[----:B------:R-:W-:Y:S05]  /*1ea0*/  BRA.U UP0, `(.L_x_24) ;  /* 0x0000000100287547 */ /* 0x000fea000b800000 */
[----:B------:R-:W-:Y:S02]  /*1eb0*/  LEA R0, R9, UR13, 0x3 ;  /* 0x0000000d09007c11 */ /* 0x000fe4000f8e18ff */
[----:B------:R-:W-:-:S04]  /*1ec0*/  SHF.L.U32 R2, R8, 0x1f, RZ ;  /* 0x0000001f08027819 */ /* 0x000fc800000006ff */
[----:B------:R-:W1:Y:S02]  /*1ed0*/  SYNCS.PHASECHK.TRANS64.TRYWAIT P0, [R0+URZ+0x2d0], R2 ;  /* 0x0002d002000075a7 */ /* 0x000e6400080011ff */
[----:B-1----:R-:W-:Y:S05]  /*1ee0*/  @!P0 BRA `(.L_x_25) ;  /* 0x0000006400688947 */ /* 0x002fea0003800000 */
.L_x_146:
[----:B------:R-:W-:Y:S01]  /*1ef0*/  VIADD R9, R9, 0x1 ;  /* 0x0000000109097836 */ /* 0x000fe20000000000 */
[----:B------:R1:W-:Y:S04]  /*1f00*/  SYNCS.ARRIVE.TRANS64.A1T0 RZ, [R0+URZ+0x2c0], RZ ;  /* 0x0002c0ff00ff79a7 */ /* 0x0003e800081000ff */
[----:B------:R-:W-:-:S04]  /*1f10*/  ISETP.NE.AND P0, PT, R9, 0x2, PT ;  /* 0x000000020900780c */ /* 0x000fc80003f05270 */
[----:B------:R-:W-:Y:S02]  /*1f20*/  SEL R9, R9, RZ, P0 ;  /* 0x000000ff09097207 */ /* 0x000fe40000000000 */
[----:B-1----:R-:W-:-:S04]  /*1f30*/  SEL R0, RZ, 0x1, P0 ;  /* 0x00000001ff007807 */ /* 0x002fc80000000000 */
[----:B------:R-:W-:-:S07]  /*1f40*/  LOP3.LUT R8, R8, R0, RZ, 0x3c, !PT ;  /* 0x0000000008087212 */ /* 0x000fce00078e3cff */
.L_x_24:
[----:B------:R-:W-:Y:S01]  /*1f50*/  ULEA UR4, UR6, UR13, 0x3 ;  /* 0x0000000d06047291 */ /* 0x000fe2000f8e18ff */
[----:B------:R-:W-:Y:S01]  /*1f60*/  SHF.L.U32 R0, R12, 0x1f, RZ ;  /* 0x0000001f0c007819 */ /* 0x000fe200000006ff */
[----:B------:R-:W-:Y:S02]  /*1f70*/  UISETP.GE.U32.AND UP0, UPT, UR48, 0x7f, UPT ;  /* 0x0000007f3000788c */ /* 0x000fe4000bf06070 */
[----:B------:R-:W-:Y:S01]  /*1f80*/  ULEA UR19, UR46, UR44, 0x6 ;  /* 0x0000002c2e137291 */ /* 0x000fe2000f8e30ff */
[----:B------:R-:W-:-:S04]  /*1f90*/  UMOV UR7, URZ ;  /* 0x000000ff00077c82 */ /* 0x000fc80008000000 */
[----:B------:R1:W3:Y:S01]  /*1fa0*/  SYNCS.PHASECHK.TRANS64.TRYWAIT P0, [UR4+0x120], R0 ;  /* 0x00012000ff0075a7 */ /* 0x0002e20008001104 */
[----:B------:R-:W-:-:S04]  /*1fb0*/  ULEA.HI UR4, UR45, UR45, URZ, 0x1 ;  /* 0x0000002d2d047291 */ /* 0x000fc8000f8f08ff */
[----:B------:R-:W-:-:S04]  /*1fc0*/  USHF.L.U32 UR4, UR4, 0x6, URZ ;  /* 0x0000000604047899 */ /* 0x000fc800080006ff */
[----:B------:R-:W-:-:S04]  /*1fd0*/  ULOP3.LUT UR35, UR4, 0xffffff80, URZ, 0xc0, !UPT ;  /* 0xffffff8004237892 */ /* 0x000fc8000f8ec0ff */
[----:B------:R-:W-:Y:S01]  /*1fe0*/  ULOP3.LUT UR35, UR35, 0x40, UR49, 0xf8, !UPT ;  /* 0x0000004023237892 */ /* 0x000fe2000f8ef831 */
[----:B------:R-:W-:Y:S11]  /*1ff0*/  BRA.U !UP0, `(.L_x_26) ;  /* 0x0000000108c47547 */ /* 0x000ff6000b800000 */
[----:B------:R-:W-:Y:S01]  /*2000*/  UMOV UR10, UR43 ;  /* 0x0000002b000a7c82 */ /* 0x000fe20008000000 */
[----:B------:R-:W-:Y:S01]  /*2010*/  UMOV UR4, UR6 ;  /* 0x0000000600047c82 */ /* 0x000fe20008000000 */
[----:B------:R-:W-:-:S05]  /*2020*/  UMOV UR34, URZ ;  /* 0x000000ff00227c82 */ /* 0x000fca0008000000 */
.L_x_32:
[----:B------:R-:W-:Y:S01]  /*2030*/  ULEA UR33, UR4, UR13, 0x3 ;  /* 0x0000000d04217291 */ /* 0x000fe2000f8e18ff */
[----:B------:R-:W-:Y:S01]  /*2040*/  @P3 MOV R2, 0x3000 ;  /* 0x0000300000023802 */ /* 0x000fe20000000f00 */
[----:B-1-34-:R-:W-:Y:S10]  /*2050*/  @P0 BRA `(.L_x_27) ;  /* 0x00000000000c0947 */ /* 0x01aff40003800000 */
[----:B------:R-:W-:-:S04]  /*2060*/  SHF.L.U32 R3, R12, 0x1f, RZ ;  /* 0x0000001f0c037819 */ /* 0x000fc800000006ff */
[----:B------:R-:W3:Y:S02]  /*2070*/  SYNCS.PHASECHK.TRANS64.TRYWAIT P0, [UR33+0x120], R3 ;  /* 0x00012003ff0075a7 */ /* 0x000ee40008001121 */
[----:B---3--:R-:W-:Y:S05]  /*2080*/  @!P0 BRA `(.L_x_28) ;  /* 0x0000006400148947 */ /* 0x008fea0003800000 */
.L_x_27:
[----:B------:R3:W-:Y:S01]  /*2090*/  @P3 SYNCS.ARRIVE.TRANS64 RZ, [UR33], R2 ;  /* 0x00000002ffff39a7 */ /* 0x0007e20008000021 */
[----:B------:R-:W-:Y:S02]  /*20a0*/  ULOP3.LUT UR5, UR21, 0x2, URZ, 0xfc, !UPT ;  /* 0x0000000215057892 */ /* 0x000fe4000f8efcff */
[----:B------:R-:W-:Y:S02]  /*20b0*/  UIADD3 UR10, UPT, UPT, UR10, 0x1, URZ ;  /* 0x000000010a0a7890 */ /* 0x000fe4000fffe0ff */
[----:B------:R-:W-:Y:S02]  /*20c0*/  UISETP.NE.AND UP0, UPT, UR5, 0x2, UPT ;  /* 0x000000020500788c */ /* 0x000fe4000bf05270 */
[----:B------:R-:W-:-:S07]  /*20d0*/  UISETP.NE.AND UP2, UPT, UR10, 0x1, UPT ;  /* 0x000000010a00788c */ /* 0x000fce000bf45270 */
[----:B------:R-:W-:Y:S05]  /*20e0*/  BRA.U UP0, `(.L_x_29) ;  /* 0x0000000100047547 */ /* 0x000fea000b800000 */
[----:B--2---:R-:W-:Y:S05]  /*20f0*/  BPT.TRAP 0x1 ;  /* 0x000000040000795c */ /* 0x004fea0000300000 */
.L_x_29:
[----:B------:R-:W-:Y:S04]  /*2100*/  BSSY.RECONVERGENT B0, `(.L_x_30) ;  /* 0x0000003000007945 */ /* 0x000fe80003800200 */
[----:B------:R-:W-:Y:S05]  /*2110*/  @!P2 BRA `(.L_x_31) ;  /* 0x000000000004a947 */ /* 0x000fea0003800000 */
[----:B--2---:R-:W-:Y:S05]  /*2120*/  BPT.TRAP 0x1 ;  /* 0x000000040000795c */ /* 0x004fea0000300000 */
.L_x_31:
[----:B--2---:R-:W-:Y:S05]  /*2130*/  BSYNC.RECONVERGENT B0 ;  /* 0x0000000000007941 */ /* 0x004fea0003800200 */
.L_x_30:
[----:B------:R-:W-:Y:S02]  /*2140*/  UIADD3 UR5, UPT, UPT, UR4, 0x1, URZ ;  /* 0x0000000104057890 */ /* 0x000fe4000fffe0ff */
[----:B------:R-:W-:Y:S02]  /*2150*/  ULEA UR32, UR4, UR13, 0xc ;  /* 0x0000000d04207291 */ /* 0x000fe4000f8e60ff */
[----:B------:R-:W-:Y:S02]  /*2160*/  UISETP.NE.AND UP0, UPT, UR5, 0x24, UPT ;  /* 0x000000240500788c */ /* 0x000fe4000bf05270 */
[----:B------:R-:W-:Y:S02]  /*2170*/  UIADD3 UR8, UP1, UPT, UR26, 0x80, URZ ;  /* 0x000000801a087890 */ /* 0x000fe4000ff3e0ff */
[----:B------:R-:W-:Y:S02]  /*2180*/  USEL UR7, URZ, 0x1, UP0 ;  /* 0x00000001ff077887 */ /* 0x000fe40008000000 */
[----:B------:R-:W-:-:S02]  /*2190*/  USEL UR6, UR5, URZ, UP0 ;  /* 0x000000ff05067287 */ /* 0x000fc40008000000 */
[----:B------:R-:W-:Y:S02]  /*21a0*/  ULEA UR16, UR4, UR28, 0xb ;  /* 0x0000001c04107291 */ /* 0x000fe4000f8e58ff */
[----:B------:R-:W-:Y:S01]  /*21b0*/  ULEA UR5, UR6, UR13, 0x3 ;  /* 0x0000000d06057291 */ /* 0x000fe2000f8e18ff */
[----:B------:R-:W-:Y:S01]  /*21c0*/  LOP3.LUT R12, R12, UR7, RZ, 0x3c, !PT ;  /* 0x000000070c0c7c12 */ /* 0x000fe2000f8e3cff */
[----:B------:R-:W-:Y:S02]  /*21d0*/  UIADD3 UR4, UP0, UPT, UR26, 0x180, URZ ;  /* 0x000001801a047890 */ /* 0x000fe4000ff1e0ff */
[----:B------:R-:W-:Y:S01]  /*21e0*/  ULOP3.LUT UR33, UR33, 0xfefffff8, URZ, 0xc0, !UPT ;  /* 0xfefffff821217892 */ /* 0x000fe2000f8ec0ff */
[----:B-1----:R-:W-:Y:S01]  /*21f0*/  SHF.L.U32 R0, R12, 0x1f, RZ ;  /* 0x0000001f0c007819 */ /* 0x002fe200000006ff */
[----:B------:R-:W-:Y:S02]  /*2200*/  UIADD3.X UR9, UPT, UPT, URZ, UR27, URZ, UP1, !UPT ;  /* 0x0000001bff097290 */ /* 0x000fe40008ffe4ff */
[----:B------:R-:W-:Y:S01]  /*2210*/  UIADD3 UR32, UPT, UPT, UR32, 0x2600, URZ ;  /* 0x0000260020207890 */ /* 0x000fe2000fffe0ff */
[----:B------:R4:W1:Y:S01]  /*2220*/  SYNCS.PHASECHK.TRANS64.TRYWAIT P0, [UR5+0x120], R0 ;  /* 0x00012000ff0075a7 */ /* 0x0008620008001105 */
[----:B------:R-:W-:-:S02]  /*2230*/  UIADD3 UR16, UPT, UPT, UR13, 0x26600, UR16 ;  /* 0x000266000d107890 */ /* 0x000fc4000fffe010 */
[----:B------:R-:W-:Y:S02]  /*2240*/  UIADD3.X UR5, UPT, UPT, URZ, UR27, URZ, UP0, !UPT ;  /* 0x0000001bff057290 */ /* 0x000fe400087fe4ff */
[----:B------:R-:W-:Y:S01]  /*2250*/  UPRMT UR7, URZ, 0x5410, UR24 ;  /* 0x00005410ff077896 */ /* 0x000fe20008000018 */
[----:B------:R-:W-:Y:S01]  /*2260*/  UMOV UR14, 0x0 ;  /* 0x00000000000e7882 */ /* 0x000fe20000000000 */
[----:B------:R-:W-:Y:S01]  /*2270*/  UMOV UR15, 0x10000000 ;  /* 0x10000000000f7882 */ /* 0x000fe20000000000 */
[----:B------:R-:W-:Y:S01]  /*2280*/  UMOV UR18, UR34 ;  /* 0x0000002200127c82 */ /* 0x000fe20008000000 */
[----:B------:R-:W-:Y:S01]  /*2290*/  UMOV UR20, UR36 ;  /* 0x0000002400147c82 */ /* 0x000fe20008000000 */
[----:B------:R-:W-:Y:S01]  /*22a0*/  UMOV UR17, UR33 ;  /* 0x0000002100117c82 */ /* 0x000fe20008000000 */
[----:B------:R2:W-:Y:S03]  /*22b0*/  UTMALDG.3D.2CTA [UR32], [UR8], desc[UR14] ;  /* 0x00000e20080075b4 */ /* 0x0005e60008211000 */
[----:B------:R3:W-:Y:S01]  /*22c0*/  UTMALDG.3D.MULTICAST.2CTA [UR16], [UR4], UR7, desc[UR14] ;  /* 0x00000e10040073b4 */ /* 0x0007e20008211807 */
[----:B--2---:R-:W-:Y:S01]  /*22d0*/  UIADD3 UR34, UPT, UPT, UR34, 0x40, URZ ;  /* 0x0000004022227890 */ /* 0x004fe2000fffe0ff */
[----:B---3--:R-:W-:Y:S01]  /*22e0*/  UMOV UR7, UR29 ;  /* 0x0000001d00077c82 */ /* 0x008fe20008000000 */
[----:B------:R-:W-:Y:S01]  /*22f0*/  UMOV UR4, UR6 ;  /* 0x0000000600047c82 */ /* 0x000fe20008000000 */
[----:B------:R-:W-:Y:S09]  /*2300*/  BRA.U UP2, `(.L_x_32) ;  /* 0xfffffffd02487547 */ /* 0x000ff2000b83ffff */
.L_x_26:
[----:B------:R-:W-:Y:S01]  /*2310*/  ULEA UR4, UR6, UR13, 0x3 ;  /* 0x0000000d06047291 */ /* 0x000fe2000f8e18ff */
[----:B-1--4-:R-:W-:Y:S01]  /*2320*/  SHF.L.U32 R0, R12, 0x1f, RZ ;  /* 0x0000001f0c007819 */ /* 0x012fe200000006ff */
[----:B------:R-:W-:Y:S01]  /*2330*/  @!P1 SYNCS.ARRIVE.TRANS64.A1T0 RZ, [UR13+0x258], RZ ;  /* 0x000258ffffff99a7 */ /* 0x000fe2000810000d */
[----:B------:R-:W-:-:S06]  /*2340*/  UISETP.GT.AND UP0, UPT, UR41, UR40, UPT ;  /* 0x000000282900728c */ /* 0x000fcc000bf04270 */
[----:B---3--:R1:W3:Y:S03]  /*2350*/  SYNCS.PHASECHK.TRANS64.TRYWAIT P0, [UR4+0x120], R0 ;  /* 0x00012000ff0075a7 */ /* 0x0082e60008001104 */
[----:B------:R-:W-:Y:S05]  /*2360*/  BRA.U !UP0, `(.L_x_33) ;  /* 0x0000000108c07547 */ /* 0x000fea000b800000 */
[----:B------:R-:W-:Y:S01]  /*2370*/  UIADD3 UR25, UPT, UPT, UR47, UR7, URZ ;  /* 0x000000072f197290 */ /* 0x000fe2000fffe0ff */
[----:B------:R-:W-:-:S11]  /*2380*/  UMOV UR4, UR6 ;  /* 0x0000000600047c82 */ /* 0x000fd60008000000 */
.L_x_39:
[----:B------:R-:W-:Y:S01]  /*2390*/  ULEA UR9, UR4, UR13, 0x3 ;  /* 0x0000000d04097291 */ /* 0x000fe2000f8e18ff */
[----:B---3--:R-:W-:Y:S01]  /*23a0*/  @P3 MOV R2, 0x3000 ;  /* 0x0000300000023802 */ /* 0x008fe20000000f00 */
[----:B-1-34-:R-:W-:Y:S10]  /*23b0*/  @P0 BRA `(.L_x_34) ;  /* 0x00000000000c0947 */ /* 0x01aff40003800000 */
[----:B------:R-:W-:-:S04]  /*23c0*/  SHF.L.U32 R3, R12, 0x1f, RZ ;  /* 0x0000001f0c037819 */ /* 0x000fc800000006ff */
[----:B------:R-:W3:Y:S02]  /*23d0*/  SYNCS.PHASECHK.TRANS64.TRYWAIT P0, [UR9+0x120], R3 ;  /* 0x00012003ff0075a7 */ /* 0x000ee40008001109 */
[----:B---3--:R-:W-:Y:S05]  /*23e0*/  @!P0 BRA `(.L_x_35) ;  /* 0x0000006000548947 */ /* 0x008fea0003800000 */
.L_x_34:
[----:B------:R3:W-:Y:S01]  /*23f0*/  @P3 SYNCS.ARRIVE.TRANS64 RZ, [UR9], R2 ;  /* 0x00000002ffff39a7 */ /* 0x0007e20008000009 */
[----:B------:R-:W-:-:S04]  /*2400*/  ULOP3.LUT UR5, UR21, 0x2, URZ, 0xfc, !UPT ;  /* 0x0000000215057892 */ /* 0x000fc8000f8efcff */
[----:B------:R-:W-:-:S09]  /*2410*/  UISETP.NE.AND UP0, UPT, UR5, 0x2, UPT ;  /* 0x000000020500788c */ /* 0x000fd2000bf05270 */
[----:B------:R-:W-:Y:S05]  /*2420*/  BRA.U UP0, `(.L_x_36) ;  /* 0x0000000100047547 */ /* 0x000fea000b800000 */
[----:B--2---:R-:W-:Y:S05]  /*2430*/  BPT.TRAP 0x1 ;  /* 0x000000040000795c */ /* 0x004fea0000300000 */
.L_x_36:
[----:B------:R-:W-:Y:S04]  /*2440*/  BSSY.RECONVERGENT B0, `(.L_x_37) ;  /* 0x0000003000007945 */ /* 0x000fe80003800200 */
[----:B------:R-:W-:Y:S05]  /*2450*/  @!P2 BRA `(.L_x_38) ;  /* 0x000000000004a947 */ /* 0x000fea0003800000 */
[----:B--2---:R-:W-:Y:S05]  /*2460*/  BPT.TRAP 0x1 ;  /* 0x000000040000795c */ /* 0x004fea0000300000 */
.L_x_38:
[----:B--2---:R-:W-:Y:S05]  /*2470*/  BSYNC.RECONVERGENT B0 ;  /* 0x0000000000007941 */ /* 0x004fea0003800200 */
.L_x_37:
[----:B------:R-:W-:Y:S02]  /*2480*/  UIADD3 UR5, UPT, UPT, UR4, 0x1, URZ ;  /* 0x0000000104057890 */ /* 0x000fe4000fffe0ff */
[----:B------:R-:W-:Y:S02]  /*2490*/  USHF.L.U32 UR10, UR7, 0x6, URZ ;  /* 0x00000006070a7899 */ /* 0x000fe400080006ff */
[----:B------:R-:W-:Y:S02]  /*24a0*/  UISETP.NE.AND UP0, UPT, UR5, 0x24, UPT ;  /* 0x000000240500788c */ /* 0x000fe4000bf05270 */
[----:B------:R-:W-:Y:S02]  /*24b0*/  UIADD3 UR7, UPT, UPT, UR7, 0x1, URZ ;  /* 0x0000000107077890 */ /* 0x000fe4000fffe0ff */
[----:B------:R-:W-:Y:S02]  /*24c0*/  USEL UR8, URZ, 0x1, UP0 ;  /* 0x00000001ff087887 */ /* 0x000fe40008000000 */
[----:B------:R-:W-:-:S02]  /*24d0*/  USEL UR6, UR5, URZ, UP0 ;  /* 0x000000ff05067287 */ /* 0x000fc40008000000 */
[----:B------:R-:W-:Y:S02]  /*24e0*/  UIADD3 UR22, UP0, UPT, UR26, 0x180, URZ ;  /* 0x000001801a167890 */ /* 0x000fe4000ff1e0ff */
[----:B------:R-:W-:Y:S01]  /*24f0*/  LOP3.LUT R12, R12, UR8, RZ, 0x3c, !PT ;  /* 0x000000080c0c7c12 */ /* 0x000fe2000f8e3cff */
[----:B------:R-:W-:Y:S02]  /*2500*/  ULEA UR8, UR4, UR13, 0xc ;  /* 0x0000000d04087291 */ /* 0x000fe4000f8e60ff */
[----:B------:R-:W-:Y:S01]  /*2510*/  UIADD3 UR14, UP1, UPT, UR26, 0x80, URZ ;  /* 0x000000801a0e7890 */ /* 0x000fe2000ff3e0ff */
[----:B-1----:R-:W-:Y:S01]  /*2520*/  SHF.L.U32 R0, R12, 0x1f, RZ ;  /* 0x0000001f0c007819 */ /* 0x002fe200000006ff */
[----:B------:R-:W-:Y:S02]  /*2530*/  UIADD3.X UR23, UPT, UPT, URZ, UR27, URZ, UP0, !UPT ;  /* 0x0000001bff177290 */ /* 0x000fe400087fe4ff */
[----:B------:R-:W-:Y:S02]  /*2540*/  UISETP.NE.AND UP0, UPT, UR7, UR25, UPT ;  /* 0x000000190700728c */ /* 0x000fe4000bf05270 */
[----:B------:R-:W-:-:S02]  /*2550*/  ULEA UR5, UR6, UR13, 0x3 ;  /* 0x0000000d06057291 */ /* 0x000fc4000f8e18ff */
[----:B------:R-:W-:Y:S02]  /*2560*/  ULOP3.LUT UR9, UR9, 0xfefffff8, URZ, 0xc0, !UPT ;  /* 0xfefffff809097892 */ /* 0x000fe4000f8ec0ff */
[----:B------:R-:W-:Y:S02]  /*2570*/  ULEA UR16, UR4, UR30, 0xb ;  /* 0x0000001e04107291 */ /* 0x000fe4000f8e58ff */
[----:B------:R-:W-:Y:S02]  /*2580*/  UIADD3 UR8, UPT, UPT, UR8, 0x2600, URZ ;  /* 0x0000260008087890 */ /* 0x000fe4000fffe0ff */
[----:B------:R-:W-:Y:S01]  /*2590*/  UIADD3.X UR15, UPT, UPT, URZ, UR27, URZ, UP1, !UPT ;  /* 0x0000001bff0f7290 */ /* 0x000fe20008ffe4ff */
[----:B------:R4:W1:Y:S01]  /*25a0*/  SYNCS.PHASECHK.TRANS64.TRYWAIT P0, [UR5+0x120], R0 ;  /* 0x00012000ff0075a7 */ /* 0x0008620008001105 */
[----:B------:R-:W-:Y:S01]  /*25b0*/  UPRMT UR4, URZ, 0x5410, UR24 ;  /* 0x00005410ff047896 */ /* 0x000fe20008000018 */
[----:B------:R-:W-:Y:S01]  /*25c0*/  UMOV UR32, 0x0 ;  /* 0x0000000000207882 */ /* 0x000fe20000000000 */
[----:B------:R-:W-:Y:S01]  /*25d0*/  UMOV UR33, 0x10000000 ;  /* 0x1000000000217882 */ /* 0x000fe20000000000 */
[----:B------:R-:W-:Y:S01]  /*25e0*/  UMOV UR11, UR35 ;  /* 0x00000023000b7c82 */ /* 0x000fe20008000000 */
[----:B------:R-:W-:Y:S01]  /*25f0*/  UMOV UR12, UR36 ;  /* 0x00000024000c7c82 */ /* 0x000fe20008000000 */
[----:B------:R-:W-:Y:S01]  /*2600*/  UMOV UR20, UR36 ;  /* 0x0000002400147c82 */ /* 0x000fe20008000000 */
[----:B------:R-:W-:Y:S01]  /*2610*/  UMOV UR17, UR9 ;  /* 0x0000000900117c82 */ /* 0x000fe20008000000 */
[----:B------:R-:W-:Y:S01]  /*2620*/  UMOV UR18, UR10 ;  /* 0x0000000a00127c82 */ /* 0x000fe20008000000 */
[----:B------:R-:W-:Y:S01]  /*2630*/  UTMALDG.3D.2CTA [UR8], [UR14], desc[UR32] ;  /* 0x000020080e0075b4 */ /* 0x000fe20008211000 */
[----:B------:R2:W-:Y:S02]  /*2640*/  UTMALDG.3D.MULTICAST.2CTA [UR16], [UR22], UR4, desc[UR32] ;  /* 0x00002010160073b4 */ /* 0x0005e40008211804 */
[----:B--2---:R-:W-:Y:S01]  /*2650*/  UMOV UR4, UR6 ;  /* 0x0000000600047c82 */ /* 0x004fe20008000000 */
[----:B------:R-:W-:Y:S05]  /*2660*/  BRA.U UP0, `(.L_x_39) ;  /* 0xfffffffd00487547 */ /* 0x000fea000b83ffff */
.L_x_33:
[C---:B------:R-:W-:Y:S01]  /*2670*/  LEA R3, R11.reuse, UR13, 0x3 ;  /* 0x0000000d0b037c11 */ /* 0x040fe2000f8e18ff */
[----:B------:R-:W-:Y:S01]  /*2680*/  NOP ;  /* 0x0000000000007918 */ /* 0x000fe20000000000 */
[----:B-1--4-:R-:W-:Y:S02]  /*2690*/  SHF.L.U32 R0, R10, 0x1f, RZ ;  /* 0x0000001f0a007819 */ /* 0x012fe400000006ff */
[----:B------:R-:W-:Y:S02]  /*26a0*/  LEA R4, R11, UR13, 0x4 ;  /* 0x0000000d0b047c11 */ /* 0x000fe4000f8e20ff */
[----:B---3--:R-:W1:Y:S02]  /*26b0*/  SYNCS.PHASECHK.TRANS64.TRYWAIT P0, [R3+URZ+0x260], R0 ;  /* 0x00026000030075a7 */ /* 0x008e6400080011ff */
[----:B-1----:R-:W-:Y:S05]  /*26c0*/  @!P0 BRA `(.L_x_40) ;  /* 0x0000005c00b48947 */ /* 0x002fea0003800000 */
.L_x_149:
[----:B------:R-:W3:Y:S01]  /*26d0*/  LDS.128 R4, [R4+0x2f0] ;  /* 0x0002f00004047984 */ /* 0x000ee20000000c00 */
[----:B------:R-:W-:Y:S01]  /*26e0*/  UISETP.GE.AND UP0, UPT, UR42, 0x1, UPT ;  /* 0x000000012a00788c */ /* 0x000fe2000bf06270 */
[----:B------:R-:W-:Y:S01]  /*26f0*/  @!PT LDS RZ, [RZ] ;  /* 0x00000000fffff984 */ /* 0x000fe20000000800 */
[----:B------:R-:W-:Y:S01]  /*2700*/  @!PT LDS RZ, [RZ] ;  /* 0x00000000fffff984 */ /* 0x000fe20000000800 */
[----:B------:R-:W-:Y:S01]  /*2710*/  @!PT LDS RZ, [RZ] ;  /* 0x00000000fffff984 */ /* 0x000fe20000000800 */
[----:B------:R-:W-:Y:S01]  /*2720*/  @!PT LDS RZ, [RZ] ;  /* 0x00000000fffff984 */ /* 0x000fe20000000800 */
[----:B------:R4:W-:Y:S06]  /*2730*/  MEMBAR.ALL.CTA ;  /* 0x0000000000007992 */ /* 0x0009ec0000008000 */
[----:B----4-:R-:W4:Y:S01]  /*2740*/  FENCE.VIEW.ASYNC.S ;  /* 0x00000000000073c6 */ /* 0x010f220000000000 */
[----:B---3--:R-:W-:-:S13]  /*2750*/  LOP3.LUT P0, RZ, R6, 0x1, RZ, 0xc0, !PT ;  /* 0x0000000106ff7812 */ /* 0x008fda000780c0ff */
[----:B----4-:R-:W-:Y:S01]  /*2760*/  VOTEU.ANY UP1, P0 ;  /* 0x0000000000ff7886 */ /* 0x010fe20000020100 */
[----:B------:R-:W-:-:S13]  /*2770*/  PLOP3.LUT P0, PT, PT, PT, UP1, 0x80, 0x8 ;  /* 0x000000000008781c */ /* 0x000fda0003f0f018 */
[----:B-1----:R-:W-:Y:S02]  /*2780*/  @P0 LOP3.LUT R0, R5, 0xffff, RZ, 0xc0, !PT ;  /* 0x0000ffff05000812 */ /* 0x002fe400078ec0ff */
[----:B------:R-:W-:Y:S02]  /*2790*/  @P0 MOV R2, R4 ;  /* 0x0000000400020202 */ /* 0x000fe40000000f00 */
[----:B------:R-:W-:Y:S01]  /*27a0*/  @P0 R2UR UR5, R0 ;  /* 0x00000000000502ca */ /* 0x000fe200000e0000 */
[----:B------:R-:W-:Y:S01]  /*27b0*/  VIADD R0, R3, 0x270 ;  /* 0x0000027003007836 */ /* 0x000fe20000000000 */
[----:B------:R-:W-:Y:S02]  /*27c0*/  @P0 SHF.R.U32.HI R4, RZ, 0x10, R5 ;  /* 0x00000010ff040819 */ /* 0x000fe40000011605 */
[----:B------:R-:W-:Y:S02]  /*27d0*/  @P0 R2UR UR7, R2 ;  /* 0x00000000020702ca */ /* 0x000fe400000e0000 */
[----:B------:R-:W-:-:S02]  /*27e0*/  PRMT R0, RZ, 0x654, R0 ;  /* 0x00000654ff007816 */ /* 0x000fc40000000000 */
[----:B------:R-:W-:Y:S02]  /*27f0*/  @P0 R2UR UR4, R4 ;  /* 0x00000000040402ca */ /* 0x000fe400000e0000 */
[----:B------:R1:W-:Y:S03]  /*2800*/  SYNCS.ARRIVE.TRANS64.RED.A1T0 RZ, [R0+URZ], RZ ;  /* 0x000000ff00ff79a7 */ /* 0x0003e600081004ff */
[----:B------:R-:W-:-:S04]  /*2810*/  @UP1 UMOV UR31, UR5 ;  /* 0x00000005001f1c82 */ /* 0x000fc80008000000 */
[----:B------:R-:W-:-:S04]  /*2820*/  @UP1 UMOV UR37, UR7 ;  /* 0x0000000700251c82 */ /* 0x000fc80008000000 */
[----:B------:R-:W-:Y:S01]  /*2830*/  @UP1 UMOV UR36, UR4 ;  /* 0x0000000400241c82 */ /* 0x000fe20008000000 */
[----:B------:R-:W-:Y:S05]  /*2840*/  BRA.U !UP0, `(.L_x_41) ;  /* 0x0000000108d47547 */ /* 0x000fea000b800000 */
[----:B------:R-:W2:Y:S01]  /*2850*/  LDCU.128 UR16, c[0x0][0xb10] ;  /* 0x00016200ff1077ac */ /* 0x000ea20008000c00 */
[----:B------:R-:W3:Y:S01]  /*2860*/  LDCU UR12, c[0x0][0xb20] ;  /* 0x00016400ff0c77ac */ /* 0x000ee20008000800 */
[----:B------:R-:W4:Y:S01]  /*2870*/  LDCU UR20, c[0x0][0xb0c] ;  /* 0x00016180ff1477ac */ /* 0x000f220008000800 */
[----:B------:R-:W1:Y:S01]  /*2880*/  LDCU.64 UR8, c[0x0][0xb28] ;  /* 0x00016500ff0877ac */ /* 0x000e620008000a00 */
[----:B------:R-:W-:Y:S02]  /*2890*/  UISETP.NE.AND UP3, UPT, UR42, 0x1, UPT ;  /* 0x000000012a00788c */ /* 0x000fe4000bf65270 */
[----:B--2---:R-:W-:Y:S02]  /*28a0*/  UIMAD.WIDE.U32 UR10, UR38, UR19, URZ ;  /* 0x00000013260a72a5 */ /* 0x004fe4000f8e00ff */
[----:B------:R-:W-:Y:S02]  /*28b0*/  UIMAD.WIDE.U32 UR4, UR39, UR16, URZ ;  /* 0x00000010270472a5 */ /* 0x000fe4000f8e00ff */
[----:B------:R-:W-:-:S02]  /*28c0*/  UISETP.NE.AND UP0, UPT, UR18, 0x1, UPT ;  /* 0x000000011200788c */ /* 0x000fc4000bf05270 */
[----:B------:R-:W-:Y:S01]  /*28d0*/  UIMAD.WIDE.U32 UR22, UR31, UR19, URZ ;  /* 0x000000131f1672a5 */ /* 0x000fe2000f8e00ff */
[----:B------:R-:W-:Y:S02]  /*28e0*/  UMOV UR10, UR11 ;  /* 0x0000000b000a7c82 */ /* 0x000fe40008000000 */
[----:B------:R-:W-:Y:S01]  /*28f0*/  UMOV UR4, UR5 ;  /* 0x0000000500047c82 */ /* 0x000fe20008000000 */
[----:B---3--:R-:W-:Y:S02]  /*2900*/  USHF.R.U32.HI UR10, URZ, UR12, UR10 ;  /* 0x0000000cff0a7299 */ /* 0x008fe4000801160a */
[----:B----4-:R-:W-:Y:S02]  /*2910*/  UISETP.NE.AND UP2, UPT, UR20, 0x1, UPT ;  /* 0x000000011400788c */ /* 0x010fe4000bf45270 */
[----:B------:R-:W-:Y:S02]  /*2920*/  USHF.R.U32.HI UR4, URZ, UR17, UR4 ;  /* 0x00000011ff047299 */ /* 0x000fe40008011604 */
[----:B------:R-:W-:-:S02]  /*2930*/  USEL UR5, UR38, UR10, !UP0 ;  /* 0x0000000a26057287 */ /* 0x000fc4000c000000 */
[----:B------:R-:W-:Y:S02]  /*2940*/  USEL UR7, UR39, UR4, !UP2 ;  /* 0x0000000427077287 */ /* 0x000fe4000d000000 */
[----:B-1----:R-:W-:Y:S01]  /*2950*/  UIMAD.WIDE.U32 UR10, UR5, UR8, URZ ;  /* 0x00000008050a72a5 */ /* 0x002fe2000f8e00ff */
[----:B------:R-:W-:Y:S01]  /*2960*/  UMOV UR4, UR23 ;  /* 0x0000001700047c82 */ /* 0x000fe20008000000 */
[----:B------:R-:W-:Y:S02]  /*2970*/  UIMAD.WIDE.U32 UR14, UR37, UR16, URZ ;  /* 0x00000010250e72a5 */ /* 0x000fe4000f8e00ff */
[----:B------:R-:W-:-:S03]  /*2980*/  UIMAD.WIDE.U32 UR22, UR7, UR8, URZ ;  /* 0x00000008071672a5 */ /* 0x000fc6000f8e00ff */
[----:B------:R-:W-:Y:S01]  /*2990*/  UMOV UR10, UR11 ;  /* 0x0000000b000a7c82 */ /* 0x000fe20008000000 */
[----:B------:R-:W-:Y:S02]  /*29a0*/  USHF.R.U32.HI UR4, URZ, UR12, UR4 ;  /* 0x0000000cff047299 */ /* 0x000fe40008011604 */
[----:B------:R-:W-:Y:S01]  /*29b0*/  @UP3 USHF.R.U32.HI UR5, URZ, UR9, UR10 ;  /* 0x00000009ff053299 */ /* 0x000fe2000801160a */
[----:B------:R-:W-:Y:S01]  /*29c0*/  UMOV UR14, UR15 ;  /* 0x0000000f000e7c82 */ /* 0x000fe20008000000 */
[----:B------:R-:W-:Y:S01]  /*29d0*/  UMOV UR22, UR23 ;  /* 0x0000001700167c82 */ /* 0x000fe20008000000 */
[----:B------:R-:W-:Y:S02]  /*29e0*/  USHF.R.U32.HI UR17, URZ, UR17, UR14 ;  /* 0x00000011ff117299 */ /* 0x000fe4000801160e */
[----:B------:R-:W-:Y:S02]  /*29f0*/  USEL UR4, UR31, UR4, !UP0 ;  /* 0x000000041f047287 */ /* 0x000fe4000c000000 */
[----:B------:R-:W-:-:S02]  /*2a00*/  @UP3 USHF.R.U32.HI UR7, URZ, UR9, UR22 ;  /* 0x00000009ff073299 */ /* 0x000fc40008011616 */
[----:B------:R-:W-:Y:S02]  /*2a10*/  UIMAD UR10, UR42, UR5, URZ ;  /* 0x000000052a0a72a4 */ /* 0x000fe4000f8e02ff */
[----:B------:R-:W-:Y:S02]  /*2a20*/  USEL UR5, UR37, UR17, !UP2 ;  /* 0x0000001125057287 */ /* 0x000fe4000d000000 */
[----:B------:R-:W-:Y:S02]  /*2a30*/  UIMAD UR12, UR42, UR7, URZ ;  /* 0x000000072a0c72a4 */ /* 0x000fe4000f8e02ff */
[----:B------:R-:W-:Y:S02]  /*2a40*/  UISETP.GE.AND UP0, UPT, UR4, UR10, UPT ;  /* 0x0000000a0400728c */ /* 0x000fe4000bf06270 */
[----:B------:R-:W-:Y:S02]  /*2a50*/  UIMAD.WIDE.U32 UR10, UR4, UR8, URZ ;  /* 0x00000008040a72a5 */ /* 0x000fe4000f8e00ff */
[----:B------:R-:W-:-:S02]  /*2a60*/  UISETP.GE.OR UP0, UPT, UR5, UR12, UP0 ;  /* 0x0000000c0500728c */ /* 0x000fc40008706670 */
[----:B------:R-:W-:Y:S02]  /*2a70*/  UIMAD.WIDE.U32 UR14, UR5, UR8, URZ ;  /* 0x00000008050e72a5 */ /* 0x000fe4000f8e00ff */
[----:B------:R-:W-:Y:S01]  /*2a80*/  UIADD3 UR12, UPT, UPT, -UR5, URZ, URZ ;  /* 0x000000ff050c7290 */ /* 0x000fe2000fffe1ff */
[----:B------:R-:W-:Y:S01]  /*2a90*/  UMOV UR10, UR11 ;  /* 0x0000000b000a7c82 */ /* 0x000fe20008000000 */
[----:B------:R-:W-:Y:S02]  /*2aa0*/  UIADD3 UR11, UPT, UPT, -UR4, URZ, URZ ;  /* 0x000000ff040b7290 */ /* 0x000fe4000fffe1ff */
        /* <DEDUP_REMOVED lines=15> */
.L_x_41:
[----:B------:R-:W3:Y:S02]  /*2ba0*/  LDCU UR4, c[0x0][0xb30] ;  /* 0x00016600ff0477ac */ /* 0x000ee40008000800 */
[----:B---3--:R-:W-:-:S09]  /*2bb0*/  UISETP.NE.AND UP0, UPT, UR4, 0x1, UPT ;  /* 0x000000010400788c */ /* 0x008fd2000bf05270 */
[----:B------:R-:W-:Y:S05]  /*2bc0*/  BRA.U UP0, `(.L_x_42) ;  /* 0x0000000100447547 */ /* 0x000fea000b800000 */
[----:B------:R-:W3:Y:S01]  /*2bd0*/  LDCU.128 UR16, c[0x0][0xb10] ;  /* 0x00016200ff1077ac */ /* 0x000ee20008000c00 */
[----:B------:R-:W4:Y:S01]  /*2be0*/  LDCU UR10, c[0x0][0xb0c] ;  /* 0x00016180ff0a77ac */ /* 0x000f220008000800 */
[----:B------:R-:W1:Y:S01]  /*2bf0*/  LDCU UR7, c[0x0][0xb20] ;  /* 0x00016400ff0777ac */ /* 0x000e620008000800 */
[----:B---3--:R-:W-:Y:S02]  /*2c00*/  UIMAD.WIDE.U32 UR8, UR37, UR16, URZ ;  /* 0x00000010250872a5 */ /* 0x008fe4000f8e00ff */
[----:B------:R-:W-:Y:S02]  /*2c10*/  UIMAD.WIDE.U32 UR4, UR31, UR19, URZ ;  /* 0x000000131f0472a5 */ /* 0x000fe4000f8e00ff */
[----:B----4-:R-:W-:Y:S02]  /*2c20*/  UISETP.NE.AND UP2, UPT, UR10, 0x1, UPT ;  /* 0x000000010a00788c */ /* 0x010fe4000bf45270 */
[----:B------:R-:W-:Y:S01]  /*2c30*/  UISETP.NE.AND UP0, UPT, UR18, 0x1, UPT ;  /* 0x000000011200788c */ /* 0x000fe2000bf05270 */
[----:B------:R-:W-:-:S02]  /*2c40*/  UMOV UR8, UR9 ;  /* 0x0000000900087c82 */ /* 0x000fc40008000000 */
[----:B------:R-:W-:Y:S01]  /*2c50*/  UMOV UR4, UR5 ;  /* 0x0000000500047c82 */ /* 0x000fe20008000000 */
[----:B------:R-:W-:Y:S02]  /*2c60*/  USHF.R.U32.HI UR17, URZ, UR17, UR8 ;  /* 0x00000011ff117299 */ /* 0x000fe40008011608 */
[----:B-1----:R-:W-:Y:S02]  /*2c70*/  USHF.R.U32.HI UR4, URZ, UR7, UR4 ;  /* 0x00000007ff047299 */ /* 0x002fe40008011604 */
[----:B------:R-:W-:Y:S02]  /*2c80*/  USEL UR5, UR37, UR17, !UP2 ;  /* 0x0000001125057287 */ /* 0x000fe4000d000000 */
[----:B------:R-:W-:-:S04]  /*2c90*/  USEL UR4, UR31, UR4, !UP0 ;  /* 0x000000041f047287 */ /* 0x000fc8000c000000 */
[----:B------:R-:W-:Y:S02]  /*2ca0*/  UIADD3 UR7, UPT, UPT, UR5, -UR4, URZ ;  /* 0x8000000405077290 */ /* 0x000fe4000fffe0ff */
[----:B------:R-:W-:Y:S02]  /*2cb0*/  UIADD3 UR4, UPT, UPT, -UR5, UR4, URZ ;  /* 0x0000000405047290 */ /* 0x000fe4000fffe1ff */
[----:B------:R-:W-:Y:S02]  /*2cc0*/  UIMAD UR31, UR7, UR18, UR31 ;  /* 0x00000012071f72a4 */ /* 0x000fe4000f8e021f */
[----:B------:R-:W-:-:S12]  /*2cd0*/  UIMAD UR37, UR4, UR10, UR37 ;  /* 0x0000000a042572a4 */ /* 0x000fd8000f8e0225 */
.L_x_42:
[----:B------:R-:W-:Y:S01]  /*2ce0*/  VIADD R11, R11, 0x1 ;  /* 0x000000010b0b7836 */ /* 0x000fe20000000000 */
[----:B------:R-:W-:Y:S01]  /*2cf0*/  PLOP3.LUT P1, PT, PT, PT, PT, 0x80, 0x8 ;  /* 0x000000000008781c */ /* 0x000fe20003f2f070 */
[----:B------:R-:W-:Y:S02]  /*2d00*/  UIADD3 UR45, UPT, UPT, UR37, UR55, URZ ;  /* 0x00000037252d7290 */ /* 0x000fe4000fffe0ff */
[----:B------:R-:W-:Y:S01]  /*2d10*/  UIADD3 UR46, UPT, UPT, UR31, UR59, URZ ;  /* 0x0000003b1f2e7290 */ /* 0x000fe2000fffe0ff */
[----:B------:R-:W-:-:S04]  /*2d20*/  ISETP.NE.AND P0, PT, R11, 0x2, PT ;  /* 0x000000020b00780c */ /* 0x000fc80003f05270 */
[----:B-1----:R-:W-:Y:S02]  /*2d30*/  SEL R0, RZ, 0x1, P0 ;  /* 0x00000001ff007807 */ /* 0x002fe40000000000 */
[----:B------:R-:W-:Y:S02]  /*2d40*/  SEL R11, R11, RZ, P0 ;  /* 0x000000ff0b0b7207 */ /* 0x000fe40000000000 */
[----:B------:R-:W-:Y:S01]  /*2d50*/  LOP3.LUT R10, R10, R0, RZ, 0x3c, !PT ;  /* 0x000000000a0a7212 */ /* 0x000fe200078e3cff */
[----:B------:R-:W-:Y:S06]  /*2d60*/  BRA.U UP1, `(.L_x_43) ;  /* 0xfffffff101447547 */ /* 0x000fec000b83ffff */
[----:B------:R-:W-:Y:S01]  /*2d70*/  UIADD3 UR13, UPT, UPT, UR13, 0x120, URZ ;  /* 0x000001200d0d7890 */ /* 0x000fe2000fffe0ff */
[----:B------:R-:W-:-:S03]  /*2d80*/  SHF.L.U32 R2, R12, 0x1f, RZ ;  /* 0x0000001f0c027819 */ /* 0x000fc600000006ff */
[----:B------:R-:W-:-:S09]  /*2d90*/  ULEA UR4, UR6, UR13, 0x3 ;  /* 0x0000000d06047291 */ /* 0x000fd2000f8e18ff */
[----:B------:R-:W1:Y:S02]  /*2da0*/  SYNCS.PHASECHK.TRANS64.TRYWAIT P0, [UR4], R2 ;  /* 0x00000002ff0075a7 */ /* 0x000e640008001104 */
[----:B-1----:R-:W-:Y:S05]  /*2db0*/  @!P0 BRA `(.L_x_44) ;  /* 0x00000058000c8947 */ /* 0x002fea0003800000 */
.L_x_151:
[----:B------:R-:W-:-:S04]  /*2dc0*/  UIADD3 UR4, UPT, UPT, UR6, 0x1, URZ ;  /* 0x0000000106047890 */ /* 0x000fc8000fffe0ff */
[----:B------:R-:W-:-:S04]  /*2dd0*/  UISETP.NE.AND UP0, UPT, UR4, 0x24, UPT ;  /* 0x000000240400788c */ /* 0x000fc8000bf05270 */
[----:B------:R-:W-:Y:S02]  /*2de0*/  USEL UR6, URZ, 0x1, UP0 ;  /* 0x00000001ff067887 */ /* 0x000fe40008000000 */
[----:B------:R-:W-:-:S04]  /*2df0*/  USEL UR4, UR4, URZ, UP0 ;  /* 0x000000ff04047287 */ /* 0x000fc80008000000 */
[----:B------:R-:W-:Y:S01]  /*2e00*/  ULEA UR5, UR4, UR13, 0x3 ;  /* 0x0000000d04057291 */ /* 0x000fe2000f8e18ff */
[----:B-1----:R-:W-:-:S04]  /*2e10*/  LOP3.LUT R2, R12, UR6, RZ, 0x3c, !PT ;  /* 0x000000060c027c12 */ /* 0x002fc8000f8e3cff */
[----:B------:R-:W-:-:S04]  /*2e20*/  SHF.L.U32 R3, R2, 0x1f, RZ ;  /* 0x0000001f02037819 */ /* 0x000fc800000006ff */
[----:B------:R-:W1:Y:S02]  /*2e30*/  SYNCS.PHASECHK.TRANS64.TRYWAIT P0, [UR5], R3 ;  /* 0x00000003ff0075a7 */ /* 0x000e640008001105 */
[----:B-1----:R-:W-:Y:S05]  /*2e40*/  @!P0 BRA `(.L_x_45) ;  /* 0x0000005800008947 */ /* 0x002fea0003800000 */
.L_x_153:
[----:B------:R-:W-:-:S04]  /*2e50*/  UIADD3 UR4, UPT, UPT, UR4, 0x1, URZ ;  /* 0x0000000104047890 */ /* 0x000fc8000fffe0ff */
[----:B------:R-:W-:-:S04]  /*2e60*/  UISETP.NE.AND UP0, UPT, UR4, 0x24, UPT ;  /* 0x000000240400788c */ /* 0x000fc8000bf05270 */
[----:B------:R-:W-:Y:S02]  /*2e70*/  USEL UR6, URZ, 0x1, UP0 ;  /* 0x00000001ff067887 */ /* 0x000fe40008000000 */
[----:B------:R-:W-:-:S04]  /*2e80*/  USEL UR4, UR4, URZ, UP0 ;  /* 0x000000ff04047287 */ /* 0x000fc80008000000 */
[----:B------:R-:W-:Y:S01]  /*2e90*/  ULEA UR5, UR4, UR13, 0x3 ;  /* 0x0000000d04057291 */ /* 0x000fe2000f8e18ff */
[----:B------:R-:W-:-:S04]  /*2ea0*/  LOP3.LUT R2, R2, UR6, RZ, 0x3c, !PT ;  /* 0x0000000602027c12 */ /* 0x000fc8000f8e3cff */
[----:B-1----:R-:W-:-:S04]  /*2eb0*/  SHF.L.U32 R3, R2, 0x1f, RZ ;  /* 0x0000001f02037819 */ /* 0x002fc800000006ff */
[----:B------:R-:W1:Y:S02]  /*2ec0*/  SYNCS.PHASECHK.TRANS64.TRYWAIT P0, [UR5], R3 ;  /* 0x00000003ff0075a7 */ /* 0x000e640008001105 */
[----:B-1----:R-:W-:Y:S05]  /*2ed0*/  @!P0 BRA `(.L_x_46) ;  /* 0x0000005400f48947 */ /* 0x002fea0003800000 */
.L_x_155:
        /* <DEDUP_REMOVED lines=9> */
.L_x_157:
        /* <DEDUP_REMOVED lines=9> */
.L_x_159:
        /* <DEDUP_REMOVED lines=9> */
.L_x_161:
        /* <DEDUP_REMOVED lines=9> */
.L_x_163:
        /* <DEDUP_REMOVED lines=9> */
.L_x_165:
        /* <DEDUP_REMOVED lines=9> */
.L_x_167:
        /* <DEDUP_REMOVED lines=9> */
.L_x_169:
        /* <DEDUP_REMOVED lines=9> */
.L_x_171:
        /* <DEDUP_REMOVED lines=9> */
.L_x_173:
        /* <DEDUP_REMOVED lines=9> */
.L_x_175:
        /* <DEDUP_REMOVED lines=9> */
.L_x_177:
        /* <DEDUP_REMOVED lines=9> */
.L_x_179:
        /* <DEDUP_REMOVED lines=9> */
.L_x_181:
        /* <DEDUP_REMOVED lines=9> */
.L_x_183:
        /* <DEDUP_REMOVED lines=9> */
.L_x_185:
        /* <DEDUP_REMOVED lines=9> */
.L_x_187:
        /* <DEDUP_REMOVED lines=9> */
.L_x_189:
        /* <DEDUP_REMOVED lines=9> */
.L_x_191:
        /* <DEDUP_REMOVED lines=9> */
.L_x_193:
        /* <DEDUP_REMOVED lines=9> */
.L_x_195:
        /* <DEDUP_REMOVED lines=9> */
.L_x_197:
        /* <DEDUP_REMOVED lines=9> */
.L_x_199:
        /* <DEDUP_REMOVED lines=9> */
.L_x_201:
        /* <DEDUP_REMOVED lines=9> */
.L_x_203:
        /* <DEDUP_REMOVED lines=9> */
.L_x_205:
        /* <DEDUP_REMOVED lines=9> */
.L_x_207:
        /* <DEDUP_REMOVED lines=9> */
.L_x_209:
        /* <DEDUP_REMOVED lines=9> */
.L_x_211:
        /* <DEDUP_REMOVED lines=9> */
.L_x_213:
        /* <DEDUP_REMOVED lines=9> */
.L_x_215:
        /* <DEDUP_REMOVED lines=9> */
.L_x_217:
        /* <DEDUP_REMOVED lines=9> */
.L_x_219:
[----:B------:R-:W-:-:S04]  /*40e0*/  UIADD3 UR4, UPT, UPT, UR4, 0x1, URZ ;  /* 0x0000000104047890 */ /* 0x000fc8000fffe0ff */
[----:B------:R-:W-:-:S04]  /*40f0*/  UISETP.NE.AND UP0, UPT, UR4, 0x24, UPT ;  /* 0x000000240400788c */ /* 0x000fc8000bf05270 */
[----:B------:R-:W-:Y:S02]  /*4100*/  USEL UR5, URZ, 0x1, UP0 ;  /* 0x00000001ff057887 */ /* 0x000fe40008000000 */
[----:B------:R-:W-:-:S04]  /*4110*/  USEL UR4, UR4, URZ, UP0 ;  /* 0x000000ff04047287 */ /* 0x000fc80008000000 */
[----:B------:R-:W-:Y:S01]  /*4120*/  ULEA UR4, UR4, UR13, 0x3 ;  /* 0x0000000d04047291 */ /* 0x000fe2000f8e18ff */
[----:B------:R-:W-:-:S04]  /*4130*/  LOP3.LUT R2, R2, UR5, RZ, 0x3c, !PT ;  /* 0x0000000502027c12 */ /* 0x000fc8000f8e3cff */
[----:B------:R-:W-:Y:S01]  /*4140*/  SHF.L.U32 R2, R2, 0x1f, RZ ;  /* 0x0000001f02027819 */ /* 0x000fe200000006ff */
[----:B-1----:R-:W-:-:S07]  /*4150*/  IMAD.U32 R0, RZ, RZ, UR4 ;  /* 0x00000004ff007e24 */ /* 0x002fce000f8e00ff */
.L_x_79:
[----:B-1----:R1:W3:Y:S02]  /*4160*/  SYNCS.PHASECHK.TRANS64.TRYWAIT P0, [R0+URZ], R2 ;  /* 0x00000002000075a7 */ /* 0x0022e400080011ff */
[----:B---3--:R-:W-:Y:S05]  /*4170*/  @!P0 NANOSLEEP.SYNCS 0x989680 ;  /* 0x009896800000895d */ /* 0x008fea0003900000 */
[----:B------:R-:W3:Y:S02]  /*4180*/  @!P0 SYNCS.PHASECHK.TRANS64 P0, [R0+URZ], R2 ;  /* 0x00000002000085a7 */ /* 0x000ee400080010ff */
[----:B--23--:R-:W-:Y:S05]  /*4190*/  @P0 EXIT ;  /* 0x000000000000094d */ /* 0x00cfea0003800000 */
[----:B------:R-:W-:Y:S05]  /*41a0*/  BRA `(.L_x_79) ;  /* 0xfffffffc00ec7947 */ /* 0x000fea000383ffff */
.L_x_23:
[----:B------:R-:W2:Y:S02]  /*41b0*/  S2UR UR4, SR_CgaCtaId ;  /* 0x00000000000479c3 */ /* 0x000ea40000008800 */
[----:B--2---:R-:W-:-:S04]  /*41c0*/  UISETP.NE.AND UP0, UPT, UR4, URZ, UPT ;  /* 0x000000ff0400728c */ /* 0x004fc8000bf05270 */
[----:B------:R-:W-:-:S09]  /*41d0*/  UISETP.NE.OR UP0, UPT, UR13, 0x1, UP0 ;  /* 0x000000010d00788c */ /* 0x000fd20008705670 */
[----:B------:R-:W-:Y:S05]  /*41e0*/  BRA.U UP0, `(.L_x_80) ;  /* 0x00000005004c7547 */ /* 0x000fea000b800000 */
[----:B------:R-:W2:Y:S01]  /*41f0*/  S2UR UR5, SR_CgaCtaId ;  /* 0x00000000000579c3 */ /* 0x000ea20000008800 */
[----:B------:R-:W-:Y:S01]  /*4200*/  UMOV UR4, 0x400 ;  /* 0x0000040000047882 */ /* 0x000fe20000000000 */
[----:B------:R-:W-:Y:S01]  /*4210*/  ISETP.GE.U32.AND P2, PT, R0, 0x8, PT ;  /* 0x000000080000780c */ /* 0x000fe20003f46070 */
[----:B------:R-:W-:Y:S01]  /*4220*/  IMAD.MOV.U32 R12, RZ, RZ, 0x1 ;  /* 0x00000001ff0c7424 */ /* 0x000fe200078e00ff */
[----:B------:R-:W-:Y:S02]  /*4230*/  CS2R R10, SRZ ;  /* 0x00000000000a7805 */ /* 0x000fe4000001ff00 */
[----:B------:R-:W-:Y:S01]  /*4240*/  CS2R R8, SRZ ;  /* 0x0000000000087805 */ /* 0x000fe2000001ff00 */
[----:B--2---:R-:W-:-:S03]  /*4250*/  ULEA UR6, UR5, UR4, 0x18 ;  /* 0x0000000405067291 */ /* 0x004fc6000f8ec0ff */
[----:B------:R-:W-:-:S09]  /*4260*/  UMOV UR5, URZ ;  /* 0x000000ff00057c82 */ /* 0x000fd20008000000 */
.L_x_84:
[----:B------:R-:W-:Y:S02]  /*4270*/  LEA R2, R8, UR6, 0x3 ;  /* 0x0000000608027c11 */ /* 0x000fe4000f8e18ff */
[----:B------:R-:W-:-:S03]  /*4280*/  SHF.L.U32 R4, R9, 0x1f, RZ ;  /* 0x0000001f09047819 */ /* 0x000fc600000006ff */
[----:B------:R-:W-:Y:S01]  /*4290*/  VIADD R5, R2, 0x2d0 ;  /* 0x000002d002057836 */ /* 0x000fe20000000000 */
[----:B------:R-:W2:Y:S02]  /*42a0*/  SYNCS.PHASECHK.TRANS64.TRYWAIT P0, [R2+URZ+0x2c0], R4 ;  /* 0x0002c004020075a7 */ /* 0x000ea400080011ff */
[----:B--2---:R-:W-:Y:S05]  /*42b0*/  @!P0 BRA `(.L_x_81) ;  /* 0x0000005000148947 */ /* 0x004fea0003800000 */
.L_x_220:
[----:B------:R-:W-:Y:S01]  /*42c0*/  ULEA UR4, UR5, UR6, 0x3 ;  /* 0x0000000605047291 */ /* 0x000fe2000f8e18ff */
[----:B--2---:R-:W-:Y:S01]  /*42d0*/  PRMT R2, RZ, 0x654, R5 ;  /* 0x00000654ff027816 */ /* 0x004fe20000000005 */
[----:B------:R-:W-:Y:S01]  /*42e0*/  @!P2 IMAD.MOV.U32 R4, RZ, RZ, 0x10 ;  /* 0x00000010ff04a424 */ /* 0x000fe200078e00ff */
[----:B------:R-:W-:Y:S01]  /*42f0*/  SHF.L.U32 R5, R12, 0x1f, RZ ;  /* 0x0000001f0c057819 */ /* 0x000fe200000006ff */
[----:B------:R-:W-:Y:S01]  /*4300*/  UIADD3 UR7, UPT, UPT, UR4, 0x260, URZ ;  /* 0x0000026004077890 */ /* 0x000fe2000fffe0ff */
[----:B------:R2:W-:Y:S05]  /*4310*/  SYNCS.ARRIVE.TRANS64.RED.A1T0 RZ, [R2+URZ], RZ ;  /* 0x000000ff02ff79a7 */ /* 0x0005ea00081004ff */
[----:B------:R-:W-:Y:S01]  /*4320*/  IMAD.U32 R6, RZ, RZ, UR7 ;  /* 0x00000007ff067e24 */ /* 0x000fe2000f8e00ff */
[----:B------:R-:W3:Y:S04]  /*4330*/  SYNCS.PHASECHK.TRANS64.TRYWAIT P0, [UR4+0x270], R5 ;  /* 0x00027005ff0075a7 */ /* 0x000ee80008001104 */
[----:B------:R-:W-:Y:S01]  /*4340*/  PRMT R6, R0, 0x654, R6 ;  /* 0x0000065400067816 */ /* 0x000fe20000000006 */
[----:B--23--:R-:W-:Y:S06]  /*4350*/  @!P0 BRA `(.L_x_82) ;  /* 0x0000005000008947 */ /* 0x00cfec0003800000 */
.L_x_222:
[----:B------:R-:W-:Y:S01]  /*4360*/  ULEA UR8, UR5, UR6, 0x4 ;  /* 0x0000000605087291 */ /* 0x000fe2000f8e20ff */
[----:B------:R-:W-:Y:S01]  /*4370*/  SEL R3, R6, R3, !P2 ;  /* 0x0000000306037207 */ /* 0x000fe20005000000 */
[----:B------:R-:W-:Y:S01]  /*4380*/  UIADD3 UR9, UPT, UPT, UR4, 0x260, URZ ;  /* 0x0000026004097890 */ /* 0x000fe2000fffe0ff */
[----:B--2---:R-:W-:Y:S01]  /*4390*/  LEA R2, R11, UR6, 0x3 ;  /* 0x000000060b027c11 */ /* 0x004fe2000f8e18ff */
[----:B------:R-:W-:Y:S01]  /*43a0*/  UIADD3 UR8, UPT, UPT, UR8, 0x2f0, URZ ;  /* 0x000002f008087890 */ /* 0x000fe2000fffe0ff */
[----:B------:R2:W-:Y:S01]  /*43b0*/  @!P2 SYNCS.ARRIVE.TRANS64.RED RZ, [R3+URZ], R4 ;  /* 0x0000000403ffa9a7 */ /* 0x0005e200080004ff */
[----:B------:R-:W-:Y:S01]  /*43c0*/  UIADD3 UR4, UPT, UPT, UR5, 0x1, URZ ;  /* 0x0000000105047890 */ /* 0x000fe2000fffe0ff */
[----:B------:R-:W-:-:S03]  /*43d0*/  VIADD R8, R8, 0x1 ;  /* 0x0000000108087836 */ /* 0x000fc60000000000 */
[----:B------:R-:W-:Y:S02]  /*43e0*/  UISETP.NE.AND UP0, UPT, UR4, 0x2, UPT ;  /* 0x000000020400788c */ /* 0x000fe4000bf05270 */
[----:B------:R-:W-:Y:S01]  /*43f0*/  ISETP.NE.AND P0, PT, R8, 0x2, PT ;  /* 0x000000020800780c */ /* 0x000fe20003f05270 */
[----:B------:R-:W-:Y:S06]  /*4400*/  UGETNEXTWORKID.BROADCAST [UR8], [UR9] ;  /* 0x00000000080073ca */ /* 0x000fec0008000100 */
[----:B------:R-:W-:Y:S02]  /*4410*/  USEL UR7, URZ, 0x1, UP0 ;  /* 0x00000001ff077887 */ /* 0x000fe40008000000 */
[----:B------:R-:W-:-:S04]  /*4420*/  USEL UR5, UR4, URZ, UP0 ;  /* 0x000000ff04057287 */ /* 0x000fc80008000000 */
[----:B------:R-:W-:Y:S02]  /*4430*/  LOP3.LUT R12, R12, UR7, RZ, 0x3c, !PT ;  /* 0x000000070c0c7c12 */ /* 0x000fe4000f8e3cff */
[----:B--2---:R-:W-:-:S04]  /*4440*/  SHF.L.U32 R4, R10, 0x1f, RZ ;  /* 0x0000001f0a047819 */ /* 0x004fc800000006ff */
[----:B------:R-:W2:Y:S02]  /*4450*/  SYNCS.PHASECHK.TRANS64.TRYWAIT P1, [R2+URZ+0x260], R4 ;  /* 0x00026004020075a7 */ /* 0x000ea400080211ff */
[----:B--2---:R-:W-:Y:S05]  /*4460*/  @!P1 BRA `(.L_x_83) ;  /* 0x0000004c00d49947 */ /* 0x004fea0003800000 */
.L_x_223:
[C---:B--2---:R-:W-:Y:S01]  /*4470*/  LEA R4, R11.reuse, UR6, 0x4 ;  /* 0x000000060b047c11 */ /* 0x044fe2000f8e20ff */
[----:B------:R-:W-:Y:S01]  /*4480*/  VIADD R2, R2, 0x270 ;  /* 0x0000027002027836 */ /* 0x000fe20000000000 */
[----:B------:R-:W-:Y:S01]  /*4490*/  SEL R8, R8, RZ, P0 ;  /* 0x000000ff08087207 */ /* 0x000fe20000000000 */
[----:B------:R-:W-:-:S03]  /*44a0*/  VIADD R11, R11, 0x1 ;  /* 0x000000010b0b7836 */ /* 0x000fc60000000000 */
[----:B------:R-:W2:Y:S01]  /*44b0*/  LDS.128 R4, [R4+0x2f0] ;  /* 0x0002f00004047984 */ /* 0x000ea20000000c00 */
[----:B------:R-:W-:Y:S02]  /*44c0*/  PRMT R2, RZ, 0x654, R2 ;  /* 0x00000654ff027816 */ /* 0x000fe40000000002 */
[C---:B------:R-:W-:Y:S01]  /*44d0*/  ISETP.NE.AND P1, PT, R11.reuse, 0x2, PT ;  /* 0x000000020b00780c */ /* 0x040fe20003f25270 */
[----:B------:R-:W-:Y:S01]  /*44e0*/  @!PT LDS RZ, [RZ] ;  /* 0x00000000fffff984 */ /* 0x000fe20000000800 */
[----:B------:R-:W-:Y:S01]  /*44f0*/  @!PT LDS RZ, [RZ] ;  /* 0x00000000fffff984 */ /* 0x000fe20000000800 */
[----:B------:R-:W-:Y:S01]  /*4500*/  @!PT LDS RZ, [RZ] ;  /* 0x00000000fffff984 */ /* 0x000fe20000000800 */
[----:B------:R-:W-:Y:S01]  /*4510*/  @!PT LDS RZ, [RZ] ;  /* 0x00000000fffff984 */ /* 0x000fe20000000800 */
[----:B------:R3:W-:Y:S06]  /*4520*/  MEMBAR.ALL.CTA ;  /* 0x0000000000007992 */ /* 0x0007ec0000008000 */
[----:B---3--:R-:W3:Y:S01]  /*4530*/  FENCE.VIEW.ASYNC.S ;  /* 0x00000000000073c6 */ /* 0x008ee20000000000 */
[----:B------:R-:W-:Y:S01]  /*4540*/  SEL R11, R11, RZ, P1 ;  /* 0x000000ff0b0b7207 */ /* 0x000fe20000800000 */
[----:B---3--:R3:W-:Y:S01]  /*4550*/  SYNCS.ARRIVE.TRANS64.RED.A1T0 RZ, [R2+URZ], RZ ;  /* 0x000000ff02ff79a7 */ /* 0x0087e200081004ff */
[----:B--2---:R-:W-:-:S02]  /*4560*/  LOP3.LUT P3, RZ, R6, 0x1, RZ, 0xc0, !PT ;  /* 0x0000000106ff7812 */ /* 0x004fc4000786c0ff */
[----:B------:R-:W-:-:S04]  /*4570*/  SEL R4, RZ, 0x1, P1 ;  /* 0x00000001ff047807 */ /* 0x000fc80000800000 */
[----:B------:R-:W-:Y:S02]  /*4580*/  LOP3.LUT R10, R10, R4, RZ, 0x3c, !PT ;  /* 0x000000040a0a7212 */ /* 0x000fe400078e3cff */
[----:B---3--:R-:W-:-:S04]  /*4590*/  SEL R2, RZ, 0x1, P0 ;  /* 0x00000001ff027807 */ /* 0x008fc80000000000 */
[----:B------:R-:W-:Y:S01]  /*45a0*/  LOP3.LUT R9, R9, R2, RZ, 0x3c, !PT ;  /* 0x0000000209097212 */ /* 0x000fe200078e3cff */
[----:B------:R-:W-:Y:S06]  /*45b0*/  @P3 BRA `(.L_x_84) ;  /* 0xfffffffc002c3947 */ /* 0x000fec000383ffff */
[----:B------:R-:W-:Y:S01]  /*45c0*/  ULEA UR4, UR5, UR6, 0x3 ;  /* 0x0000000605047291 */ /* 0x000fe2000f8e18ff */
[----:B------:R-:W-:-:S08]  /*45d0*/  SHF.L.U32 R2, R12, 0x1f, RZ ;  /* 0x0000001f0c027819 */ /* 0x000fd000000006ff */
[----:B------:R-:W2:Y:S02]  /*45e0*/  SYNCS.PHASECHK.TRANS64 P0, [UR4+0x270], R2 ;  /* 0x00027002ff0075a7 */ /* 0x000ea40008001004 */
[----:B--2---:R-:W-:Y:S05]  /*45f0*/  @P0 BRA `(.L_x_85) ;  /* 0x0000000000080947 */ /* 0x004fea0003800000 */
[----:B------:R-:W2:Y:S02]  /*4600*/  SYNCS.PHASECHK.TRANS64.TRYWAIT P0, [UR4+0x270], R2 ;  /* 0x00027002ff0075a7 */ /* 0x000ea40008001104 */
[----:B--2---:R-:W-:Y:S05]  /*4610*/  @!P0 BRA `(.L_x_86) ;  /* 0x0000004c007c8947 */ /* 0x004fea0003800000 */
.L_x_85:
[----:B------:R-:W-:-:S04]  /*4620*/  UIADD3 UR7, UPT, UPT, UR5, 0x1, URZ ;  /* 0x0000000105077890 */ /* 0x000fc8000fffe0ff */
[----:B------:R-:W-:-:S04]  /*4630*/  UISETP.NE.AND UP0, UPT, UR7, 0x2, UPT ;  /* 0x000000020700788c */ /* 0x000fc8000bf05270 */
[----:B------:R-:W-:Y:S02]  /*4640*/  USEL UR8, URZ, 0x1, UP0 ;  /* 0x00000001ff087887 */ /* 0x000fe40008000000 */
[----:B------:R-:W-:-:S04]  /*4650*/  USEL UR7, UR7, URZ, UP0 ;  /* 0x000000ff07077287 */ /* 0x000fc80008000000 */
[----:B------:R-:W-:Y:S01]  /*4660*/  ULEA UR7, UR7, UR6, 0x3 ;  /* 0x0000000607077291 */ /* 0x000fe2000f8e18ff */
[----:B--2---:R-:W-:-:S04]  /*4670*/  LOP3.LUT R2, R12, UR8, RZ, 0x3c, !PT ;  /* 0x000000080c027c12 */ /* 0x004fc8000f8e3cff */
[----:B------:R-:W-:-:S04]  /*4680*/  SHF.L.U32 R0, R2, 0x1f, RZ ;  /* 0x0000001f02007819 */ /* 0x000fc800000006ff */
[----:B------:R-:W2:Y:S02]  /*4690*/  SYNCS.PHASECHK.TRANS64 P0, [UR7+0x270], R0 ;  /* 0x00027000ff0075a7 */ /* 0x000ea40008001007 */
[----:B-12---:R-:W-:Y:S05]  /*46a0*/  @P0 EXIT ;  /* 0x000000000000094d */ /* 0x006fea0003800000 */
[----:B------:R-:W-:Y:S02]  /*46b0*/  SHF.L.U32 R2, R2, 0x1f, RZ ;  /* 0x0000001f02027819 */ /* 0x000fe400000006ff */
[----:B------:R-:W-:-:S07]  /*46c0*/  MOV R0, UR7 ;  /* 0x0000000700007c02 */ /* 0x000fce0008000f00 */
.L_x_87:
[----:B-1----:R1:W2:Y:S02]  /*46d0*/  SYNCS.PHASECHK.TRANS64.TRYWAIT P0, [R0+URZ+0x270], R2 ;  /* 0x00027002000075a7 */ /* 0x0022a400080011ff */
[----:B--2---:R-:W-:Y:S05]  /*46e0*/  @!P0 NANOSLEEP.SYNCS 0x989680 ;  /* 0x009896800000895d */ /* 0x004fea0003900000 */
[----:B------:R-:W2:Y:S02]  /*46f0*/  @!P0 SYNCS.PHASECHK.TRANS64 P0, [R0+URZ+0x270], R2 ;  /* 0x00027002000085a7 */ /* 0x000ea400080010ff */
[----:B--2---:R-:W-:Y:S05]  /*4700*/  @P0 EXIT ;  /* 0x000000000000094d */ /* 0x004fea0003800000 */
[----:B------:R-:W-:Y:S05]  /*4710*/  BRA `(.L_x_87) ;  /* 0xfffffffc00ec7947 */ /* 0x000fea000383ffff */
.L_x_80:
[----:B------:R-:W-:Y:S05]  /*4720*/  BRA.U UP5, `(.L_x_88) ;  /* 0x0000001105a47547 */ /* 0x000fea000b800000 */
[----:B------:R-:W2:Y:S01]  /*4730*/  S2UR UR7, SR_CgaCtaId ;  /* 0x00000000000779c3 */ /* 0x000ea20000008800 */
[----:B------:R-:W-:Y:S01]  /*4740*/  UMOV UR4, 0x40 ;  /* 0x0000004000047882 */ /* 0x000fe20000000000 */
[----:B------:R-:W-:Y:S01]  /*4750*/  NOP ;  /* 0x0000000000007918 */ /* 0x000fe20000000000 */
[----:B------:R-:W-:Y:S01]  /*4760*/  UMOV UR6, 0x400 ;  /* 0x0000040000067882 */ /* 0x000fe20000000000 */
[----:B--2---:R-:W-:Y:S02]  /*4770*/  ULEA UR5, UR7, UR4, 0x18 ;  /* 0x0000000407057291 */ /* 0x004fe4000f8ec0ff */
[----:B------:R-:W-:-:S07]  /*4780*/  ULEA UR6, UR7, UR6, 0x18 ;  /* 0x0000000607067291 */ /* 0x000fce000f8ec0ff */
[----:B------:R-:W2:Y:S02]  /*4790*/  LDS.U8 R0, [UR5+0x1c] ;  /* 0x00001c05ff007984 */ /* 0x000ea40008000000 */
[----:B--2---:R-:W-:-:S13]  /*47a0*/  ISETP.NE.AND P0, PT, R0, RZ, PT ;  /* 0x000000ff0000720c */ /* 0x004fda0003f05270 */
[----:B------:R-:W-:Y:S05]  /*47b0*/  @P0 BRA `(.L_x_89) ;  /* 0x0000000400080947 */ /* 0x000fea0003800000 */
[----:B------:R-:W-:Y:S02]  /*47c0*/  UISETP.NE.U32.AND UP1, UPT, UR33, 0x1, UPT ;  /* 0x000000012100788c */ /* 0x000fe4000bf25070 */
[----:B------:R-:W-:-:S07]  /*47d0*/  UIADD3 UR7, UPT, UPT, UR5, 0x8, URZ ;  /* 0x0000000805077890 */ /* 0x000fce000fffe0ff */
[----:B------:R-:W-:Y:S05]  /*47e0*/  BRA.U !UP1, `(.L_x_90) ;  /* 0x00000001099c7547 */ /* 0x000fea000b800000 */
[----:B------:R-:W-:Y:S01]  /*47f0*/  ELECT P0, URZ, PT ;  /* 0x0000000000ff782f */ /* 0x000fe20003800000 */
[----:B------:R-:W-:-:S12]  /*4800*/  BSSY B0, `(.L_x_90) ;  /* 0x0000025000007945 */ /* 0x000fd80003800000 */
[----:B------:R-:W-:Y:S05]  /*4810*/  @!P0 BRA `(.L_x_91) ;  /* 0x00000000008c8947 */ /* 0x000fea0003800000 */
[----:B------:R-:W-:-:S05]  /*4820*/  UMOV UR4, 0x10 ;  /* 0x0000001000047882 */ /* 0x000fca0000000000 */
[----:B------:R-:W-:Y:S04]  /*4830*/  DEPBAR.LE SB2, 0x36 ;  /* 0x0000ad800000791a */ /* 0x000fe80000000000 */
[----:B------:R-:W2:Y:S02]  /*4840*/  UTCATOMSWS.2CTA.FIND_AND_SET.ALIGN UP0, UR4, UR4 ;  /* 0x00000004000475e3 */ /* 0x000ea40008200800 */
[----:B--2---:R-:W-:Y:S01]  /*4850*/  MOV R10, UR4 ;  /* 0x00000004000a7c02 */ /* 0x004fe20008000f00 */
[----:B------:R-:W-:Y:S06]  /*4860*/  BRA.U UP0, `(.L_x_92) ;  /* 0x0000000100187547 */ /* 0x000fec000b800000 */
.L_x_93:
[----:B------:R-:W-:Y:S05]  /*4870*/  NANOSLEEP 0x64 ;  /* 0x000000640000795d */ /* 0x000fea0003800000 */
[----:B------:R-:W-:-:S05]  /*4880*/  UMOV UR4, 0x10 ;  /* 0x0000001000047882 */ /* 0x000fca0000000000 */
[----:B------:R-:W-:Y:S04]  /*4890*/  DEPBAR.LE SB2, 0x36 ;  /* 0x0000ad800000791a */ /* 0x000fe80000000000 */
[----:B------:R-:W2:Y:S02]  /*48a0*/  UTCATOMSWS.2CTA.FIND_AND_SET.ALIGN UP0, UR4, UR4 ;  /* 0x00000004000475e3 */ /* 0x000ea40008200800 */
[----:B--2---:R-:W-:Y:S01]  /*48b0*/  MOV R10, UR4 ;  /* 0x00000004000a7c02 */ /* 0x004fe20008000f00 */
[----:B------:R-:W-:Y:S05]  /*48c0*/  BRA.U !UP0, `(.L_x_93) ;  /* 0xfffffffd08e87547 */ /* 0x000fea000b83ffff */
.L_x_92:
[----:B------:R-:W2:Y:S01]  /*48d0*/  LDS R6, [UR5+0x10] ;  /* 0x00001005ff067984 */ /* 0x000ea20008000800 */
[----:B------:R-:W-:Y:S01]  /*48e0*/  IMAD.U32 R0, RZ, RZ, UR6 ;  /* 0x00000006ff007e24 */ /* 0x000fe2000f8e00ff */
[----:B------:R-:W-:-:S03]  /*48f0*/  MOV R4, UR34 ;  /* 0x0000002200047c02 */ /* 0x000fc60008000f00 */
[----:B------:R-:W-:Y:S01]  /*4900*/  VIADD R0, R0, 0x310 ;  /* 0x0000031000007836 */ /* 0x000fe20000000000 */
[----:B--2---:R-:W-:-:S04]  /*4910*/  SHF.L.U32 R6, R6, 0x1f, RZ ;  /* 0x0000001f06067819 */ /* 0x004fc800000006ff */
[----:B------:R-:W2:Y:S02]  /*4920*/  SYNCS.PHASECHK.TRANS64.TRYWAIT P0, [UR5+0x8], R6 ;  /* 0x00000806ff0075a7 */ /* 0x000ea40008001105 */
[----:B--2---:R-:W-:Y:S05]  /*4930*/  @P0 BRA `(.L_x_94) ;  /* 0x0000000000080947 */ /* 0x004fea0003800000 */
[----:B------:R-:W2:Y:S02]  /*4940*/  SYNCS.PHASECHK.TRANS64.TRYWAIT P0, [UR5+0x8], R6 ;  /* 0x00000806ff0075a7 */ /* 0x000ea40008001105 */
[----:B--2---:R-:W-:Y:S05]  /*4950*/  @!P0 BRA `(.L_x_95) ;  /* 0x0000004800c48947 */ /* 0x004fea0003800000 */
.L_x_94:
[----:B------:R-:W-:Y:S01]  /*4960*/  PRMT R4, R4, 0x654, R0 ;  /* 0x0000065404047816 */ /* 0x000fe20000000000 */
[----:B------:R-:W-:Y:S01]  /*4970*/  HFMA2 R0, -RZ, RZ, 0, 5.9604644775390625e-08 ;  /* 0x00000001ff007431 */ /* 0x000fe200000001ff */
[----:B------:R-:W-:Y:S01]  /*4980*/  UPRMT UR4, UR34, 0x654, UR7 ;  /* 0x0000065422047896 */ /* 0x000fe20008000007 */
[----:B------:R-:W-:Y:S02]  /*4990*/  IMAD.MOV.U32 R8, RZ, RZ, 0xffff ;  /* 0x0000ffffff087424 */ /* 0x000fe400078e00ff */
[----:B--2---:R-:W-:Y:S02]  /*49a0*/  IMAD.MOV.U32 R6, RZ, RZ, 0x4 ;  /* 0x00000004ff067424 */ /* 0x004fe400078e00ff */
[----:B------:R-:W-:Y:S01]  /*49b0*/  IMAD.SHL.U32 R9, R10, 0x20, RZ ;  /* 0x000000200a097824 */ /* 0x000fe200078e00ff */
[----:B------:R-:W-:Y:S02]  /*49c0*/  MOV R5, UR4 ;  /* 0x0000000400057c02 */ /* 0x000fe40008000f00 */
[-C--:B------:R-:W-:Y:S01]  /*49d0*/  SHF.L.U32 R8, R8, R10.reuse, RZ ;  /* 0x0000000a08087219 */ /* 0x080fe200000006ff */
[----:B------:R2:W-:Y:S01]  /*49e0*/  SYNCS.ARRIVE.TRANS64.RED RZ, [UR4], R6 ;  /* 0x00000006ffff79a7 */ /* 0x0005e20008000404 */
[----:B------:R-:W-:Y:S01]  /*49f0*/  SHF.L.U32 R7, R0, R10, RZ ;  /* 0x0000000a00077219 */ /* 0x000fe200000006ff */
[----:B------:R2:W-:Y:S04]  /*4a00*/  STS [UR6+0x310], R9 ;  /* 0x00031009ff007988 */ /* 0x0005e80008000806 */
[----:B------:R2:W-:Y:S04]  /*4a10*/  STAS [R4.64], R10 ;  /* 0x0000000a04007dbd */ /* 0x0005e8000c0008ff */
[----:B------:R2:W-:Y:S04]  /*4a20*/  ATOMS.OR RZ, [UR5+0x14], R8 ;  /* 0x00001408ffff798c */ /* 0x0005e8000b000005 */
[----:B------:R2:W-:Y:S04]  /*4a30*/  ATOMS.OR RZ, [UR5+0x18], R7 ;  /* 0x00001807ffff798c */ /* 0x0005e8000b000005 */
[----:B------:R2:W-:Y:S02]  /*4a40*/  ATOMS.XOR RZ, [UR5+0x10], R0 ;  /* 0x00001000ffff798c */ /* 0x0005e4000b800005 */
.L_x_91:
[----:B-1----:R-:W-:Y:S05]  /*4a50*/  BSYNC B0 ;  /* 0x0000000000007941 */ /* 0x002fea0003800000 */
.L_x_90:
[----:B------:R-:W-:Y:S05]  /*4a60*/  BRA.U UP1, `(.L_x_96) ;  /* 0x00000001016c7547 */ /* 0x000fea000b800000 */
[----:B------:R-:W-:-:S03]  /*4a70*/  UMOV UR4, 0xffffffff ;  /* 0xffffffff00047882 */ /* 0x000fc60000000000 */
[----:B------:R-:W-:Y:S05]  /*4a80*/  BRA.DIV UR4, `(.L_x_97) ;  /* 0x0000004a04907947 */ /* 0x000fea000b800000 */
[----:B------:R-:W-:-:S13]  /*4a90*/  ELECT P0, URZ, PT ;  /* 0x0000000000ff782f */ /* 0x000fda0003800000 */
.L_x_227:
[----:B------:R-:W-:Y:S05]  /*4aa0*/  @!P0 BRA `(.L_x_96) ;  /* 0x00000000005c8947 */ /* 0x000fea0003800000 */
[----:B--2---:R-:W2:Y:S02]  /*4ab0*/  LDS R4, [UR5+0x10] ;  /* 0x00001005ff047984 */ /* 0x004ea40008000800 */
[----:B--2---:R-:W-:-:S04]  /*4ac0*/  SHF.L.U32 R4, R4, 0x1f, RZ ;  /* 0x0000001f04047819 */ /* 0x004fc800000006ff */
[----:B------:R-:W2:Y:S02]  /*4ad0*/  SYNCS.PHASECHK.TRANS64.TRYWAIT P0, [UR5+0x8], R4 ;  /* 0x00000804ff0075a7 */ /* 0x000ea40008001105 */
[----:B--2---:R-:W-:Y:S05]  /*4ae0*/  @P0 BRA `(.L_x_98) ;  /* 0x0000000000080947 */ /* 0x004fea0003800000 */
[----:B------:R-:W2:Y:S02]  /*4af0*/  SYNCS.PHASECHK.TRANS64.TRYWAIT P0, [UR5+0x8], R4 ;  /* 0x00000804ff0075a7 */ /* 0x000ea40008001105 */
[----:B--2---:R-:W-:Y:S05]  /*4b00*/  @!P0 BRA `(.L_x_99) ;  /* 0x0000004800948947 */ /* 0x004fea0003800000 */
.L_x_98:
[----:B------:R-:W3:Y:S01]  /*4b10*/  LDS R6, [UR6+0x310] ;  /* 0x00031006ff067984 */ /* 0x000ee20008000800 */
[----:B--2---:R-:W-:Y:S02]  /*4b20*/  HFMA2 R0, -RZ, RZ, 0, 5.9604644775390625e-08 ;  /* 0x00000001ff007431 */ /* 0x004fe400000001ff */
[----:B------:R-:W-:Y:S01]  /*4b30*/  IMAD.MOV.U32 R4, RZ, RZ, 0xffff ;  /* 0x0000ffffff047424 */ /* 0x000fe200078e00ff */
[----:B------:R-:W-:Y:S01]  /*4b40*/  UPRMT UR4, UR34, 0x654, UR7 ;  /* 0x0000065422047896 */ /* 0x000fe20008000007 */
[----:B---3--:R-:W-:-:S03]  /*4b50*/  IMAD.SHL.U32 R5, R6, 0x20, RZ ;  /* 0x0000002006057824 */ /* 0x008fc600078e00ff */
[-C--:B------:R-:W-:Y:S02]  /*4b60*/  SHF.L.U32 R4, R4, R6.reuse, RZ ;  /* 0x0000000604047219 */ /* 0x080fe400000006ff */
[----:B------:R-:W-:Y:S01]  /*4b70*/  SHF.L.U32 R6, R0, R6, RZ ;  /* 0x0000000600067219 */ /* 0x000fe200000006ff */
[----:B------:R3:W-:Y:S04]  /*4b80*/  STS [UR6+0x310], R5 ;  /* 0x00031005ff007988 */ /* 0x0007e80008000806 */
[----:B------:R3:W-:Y:S04]  /*4b90*/  ATOMS.OR RZ, [UR5+0x14], R4 ;  /* 0x00001404ffff798c */ /* 0x0007e8000b000005 */
[----:B------:R3:W-:Y:S01]  /*4ba0*/  ATOMS.OR RZ, [UR5+0x18], R6 ;  /* 0x00001806ffff798c */ /* 0x0007e2000b000005 */
[----:B------:R-:W-:Y:S03]  /*4bb0*/  SYNCS.ARRIVE.TRANS64.RED.A1T0 RZ, [UR4], RZ ;  /* 0x000000ffffff79a7 */ /* 0x000fe60008100404 */
[----:B------:R3:W-:Y:S01]  /*4bc0*/  ATOMS.XOR RZ, [UR5+0x10], R0 ;  /* 0x00001000ffff798c */ /* 0x0007e2000b800005 */
[----:B------:R-:W-:Y:S05]  /*4bd0*/  BRA `(.L_x_96) ;  /* 0x0000000000107947 */ /* 0x000fea0003800000 */
.L_x_89:
[----:B------:R-:W-:Y:S02]  /*4be0*/  MOV R0, 0xffffffff ;  /* 0xffffffff00007802 */ /* 0x000fe40000000f00 */
[----:B------:R-:W-:-:S03]  /*4bf0*/  MOV R4, 0x4c20 ;  /* 0x00004c2000047802 */ /* 0x000fc60000000f00 */
[----:B------:R2:W-:Y:S04]  /*4c00*/  STS [UR6+0x310], R0 ;  /* 0x00031000ff007988 */ /* 0x0005e80008000806 */
[----:B-12--5:R-:W-:Y:S05]  /*4c10*/  CALL.REL.NOINC `($__internal_1_$__cuda_sm10x_tcgen05_guardrail_trap_phase_invalid_during_alloc) ;  /* 0x0000004c009c7944 */ /* 0x026fea0003c00000 */
.L_x_96:
[----:B------:R-:W-:Y:S05]  /*4c20*/  WARPSYNC.ALL ;  /* 0x0000000000007948 */ /* 0x000fea0003800000 */
[----:B------:R-:W4:Y:S01]  /*4c30*/  S2UR UR4, SR_CgaCtaId ;  /* 0x00000000000479c3 */ /* 0x000f220000008800 */
[----:B------:R-:W-:Y:S01]  /*4c40*/  UMOV UR17, 0x400 ;  /* 0x0000040000117882 */ /* 0x000fe20000000000 */
[----:B------:R-:W-:-:S06]  /*4c50*/  NOP ;  /* 0x0000000000007918 */ /* 0x000fcc0000000000 */
[----:B------:R-:W-:Y:S06]  /*4c60*/  BAR.ARV 0x6, 0xa0 ;  /* 0x0182800000007b1d */ /* 0x000fec0000002000 */
[----:B------:R-:W1:Y:S01]  /*4c70*/  LDCU UR6, c[0x0][0x38c] ;  /* 0x00007180ff0677ac */ /* 0x000e620008000800 */
[----:B------:R-:W-:Y:S01]  /*4c80*/  LOP3.LUT R3, R3, 0xffff, RZ, 0xc0, !PT ;  /* 0x0000ffff03037812 */ /* 0x000fe200078ec0ff */
[----:B--2---:R-:W-:Y:S01]  /*4c90*/  IMAD.MOV.U32 R9, RZ, RZ, 0x1 ;  /* 0x00000001ff097424 */ /* 0x004fe200078e00ff */
[----:B------:R-:W-:Y:S01]  /*4ca0*/  LOP3.LUT R2, R2, 0xffff, RZ, 0xc0, !PT ;  /* 0x0000ffff02027812 */ /* 0x000fe200078ec0ff */
[----:B------:R-:W-:Y:S01]  /*4cb0*/  IMAD.MOV.U32 R8, RZ, RZ, RZ ;  /* 0x000000ffff087224 */ /* 0x000fe200078e00ff */
[----:B------:R-:W-:Y:S01]  /*4cc0*/  R2UR UR20, R3 ;  /* 0x00000000031472ca */ /* 0x000fe200000e0000 */
[----:B------:R-:W-:Y:S01]  /*4cd0*/  UMOV UR24, URZ ;  /* 0x000000ff00187c82 */ /* 0x000fe20008000000 */
[----:B------:R-:W-:-:S02]  /*4ce0*/  R2UR UR30, R2 ;  /* 0x00000000021e72ca */ /* 0x000fc400000e0000 */
[----:B------:R-:W-:Y:S01]  /*4cf0*/  CS2R R2, SRZ ;  /* 0x0000000000027805 */ /* 0x000fe2000001ff00 */
[----:B------:R-:W-:Y:S01]  /*4d00*/  UMOV UR15, URZ ;  /* 0x000000ff000f7c82 */ /* 0x000fe20008000000 */
[----:B----4-:R-:W-:Y:S01]  /*4d10*/  ULEA UR17, UR4, UR17, 0x18 ;  /* 0x0000001104117291 */ /* 0x010fe2000f8ec0ff */
[----:B------:R-:W-:Y:S01]  /*4d20*/  UMOV UR14, URZ ;  /* 0x000000ff000e7c82 */ /* 0x000fe20008000000 */
[----:B------:R-:W-:Y:S02]  /*4d30*/  UISETP.NE.AND UP3, UPT, UR33, URZ, UPT ;  /* 0x000000ff2100728c */ /* 0x000fe4000bf65270 */
[----:B------:R-:W-:Y:S02]  /*4d40*/  UIADD3 UR5, UPT, UPT, UR17, 0x2600, URZ ;  /* 0x0000260011057890 */ /* 0x000fe4000fffe0ff */
[----:B------:R-:W-:-:S03]  /*4d50*/  UIADD3 UR4, UPT, UPT, UR17, 0x26600, URZ ;  /* 0x0002660011047890 */ /* 0x000fc6000fffe0ff */
[----:B---3--:R-:W2:Y:S01]  /*4d60*/  LDS R0, [UR17+0x310] ;  /* 0x00031011ff007984 */ /* 0x008ea20008000800 */
[----:B-1----:R-:W-:Y:S02]  /*4d70*/  UIADD3 UR6, UPT, UPT, UR6, 0x3f, URZ ;  /* 0x0000003f06067890 */ /* 0x002fe4000fffe0ff */
[----:B------:R-:W-:Y:S02]  /*4d80*/  USHF.R.U32.HI UR5, URZ, 0x4, UR5 ;  /* 0x00000004ff057899 */ /* 0x000fe40008011605 */
[----:B------:R-:W-:Y:S02]  /*4d90*/  USHF.R.S32.HI UR25, URZ, 0x1f, UR6 ;  /* 0x0000001fff197899 */ /* 0x000fe40008011406 */
[----:B------:R-:W-:Y:S02]  /*4da0*/  USHF.R.U32.HI UR4, URZ, 0x4, UR4 ;  /* 0x00000004ff047899 */ /* 0x000fe40008011604 */
[----:B------:R-:W-:Y:S02]  /*4db0*/  ULEA.HI UR25, UR25, UR6, URZ, 0x6 ;  /* 0x0000000619197291 */ /* 0x000fe4000f8f30ff */
[----:B------:R-:W-:-:S02]  /*4dc0*/  ULOP3.LUT UR5, UR5, 0x3fff, URZ, 0xc0, !UPT ;  /* 0x00003fff05057892 */ /* 0x000fc4000f8ec0ff */
[----:B------:R-:W-:Y:S02]  /*4dd0*/  USHF.R.S32.HI UR25, URZ, 0x6, UR25 ;  /* 0x00000006ff197899 */ /* 0x000fe40008011419 */
[----:B------:R-:W-:Y:S02]  /*4de0*/  ULOP3.LUT UR22, UR4, 0x3fff, URZ, 0xc0, !UPT ;  /* 0x00003fff04167892 */ /* 0x000fe4000f8ec0ff */
[----:B------:R-:W-:Y:S02]  /*4df0*/  UISETP.LT.AND UP0, UPT, UR25, 0x1, UPT ;  /* 0x000000011900788c */ /* 0x000fe4000bf01270 */
[----:B------:R-:W-:Y:S02]  /*4e00*/  ULOP3.LUT UR21, UR5, 0x10000, URZ, 0xfc, !UPT ;  /* 0x0001000005157892 */ /* 0x000fe4000f8efcff */
[----:B------:R-:W-:Y:S02]  /*4e10*/  ULOP3.LUT UR22, UR22, 0x10000, URZ, 0xfc, !UPT ;  /* 0x0001000016167892 */ /* 0x000fe4000f8efcff */
[----:B------:R-:W-:Y:S01]  /*4e20*/  USEL UR31, UR25, 0x1, !UP0 ;  /* 0x00000001191f7887 */ /* 0x000fe2000c000000 */
[----:B------:R-:W-:Y:S01]  /*4e30*/  UMOV UR28, 0x0 ;  /* 0x00000000001c7882 */ /* 0x000fe20000000000 */
[----:B------:R-:W-:Y:S01]  /*4e40*/  UMOV UR29, 0x8100490 ;  /* 0x08100490001d7882 */ /* 0x000fe20000000000 */
[----:B------:R-:W-:Y:S01]  /*4e50*/  UMOV UR26, 0x0 ;  /* 0x00000000001a7882 */ /* 0x000fe20000000000 */
[----:B------:R-:W-:Y:S01]  /*4e60*/  UMOV UR27, 0x8100490 ;  /* 0x08100490001b7882 */ /* 0x000fe20000000000 */
[----:B--2---:R-:W-:-:S15]  /*4e70*/  R2UR UR32, R0 ;  /* 0x00000000002072ca */ /* 0x004fde00000e0000 */
.L_x_107:
[C---:B------:R-:W-:Y:S02]  /*4e80*/  LEA R0, R8.reuse, UR17, 0x3 ;  /* 0x0000001108007c11 */ /* 0x040fe4000f8e18ff */
[----:B------:R-:W-:Y:S02]  /*4e90*/  SHF.L.U32 R4, R3, 0x1f, RZ ;  /* 0x0000001f03047819 */ /* 0x000fe400000006ff */
[----:B------:R-:W-:Y:S02]  /*4ea0*/  LEA R5, R8, UR17, 0x4 ;  /* 0x0000001108057c11 */ /* 0x000fe4000f8e20ff */
[----:B------:R-:W1:Y:S02]  /*4eb0*/  SYNCS.PHASECHK.TRANS64.TRYWAIT P0, [R0+URZ+0x260], R4 ;  /* 0x00026004000075a7 */ /* 0x000e6400080011ff */
[----:B-1-3--:R-:W-:Y:S05]  /*4ec0*/  @!P0 BRA `(.L_x_100) ;  /* 0x0000004400bc8947 */ /* 0x00afea0003800000 */
.L_x_228:
[----:B-1----:R-:W1:Y:S01]  /*4ed0*/  LDS.128 R4, [R5+0x2f0] ;  /* 0x0002f00005047984 */ /* 0x002e620000000c00 */
[----:B------:R-:W-:Y:S02]  /*4ee0*/  VIADD R0, R0, 0x270 ;  /* 0x0000027000007836 */ /* 0x000fe40000000000 */
[----:B------:R-:W-:Y:S01]  /*4ef0*/  VIADD R8, R8, 0x1 ;  /* 0x0000000108087836 */ /* 0x000fe20000000000 */
[----:B------:R-:W-:Y:S01]  /*4f00*/  @!PT LDS RZ, [RZ] ;  /* 0x00000000fffff984 */ /* 0x000fe20000000800 */
[----:B------:R-:W-:Y:S01]  /*4f10*/  @!PT LDS RZ, [RZ] ;  /* 0x00000000fffff984 */ /* 0x000fe20000000800 */
[----:B------:R-:W-:Y:S01]  /*4f20*/  @!PT LDS RZ, [RZ] ;  /* 0x00000000fffff984 */ /* 0x000fe20000000800 */
[----:B------:R-:W-:Y:S01]  /*4f30*/  @!PT LDS RZ, [RZ] ;  /* 0x00000000fffff984 */ /* 0x000fe20000000800 */
[----:B------:R2:W-:Y:S06]  /*4f40*/  MEMBAR.ALL.CTA ;  /* 0x0000000000007992 */ /* 0x0005ec0000008000 */
[----:B--2---:R-:W2:Y:S01]  /*4f50*/  FENCE.VIEW.ASYNC.S ;  /* 0x00000000000073c6 */ /* 0x004ea20000000000 */
[----:B------:R-:W-:-:S04]  /*4f60*/  PRMT R0, RZ, 0x654, R0 ;  /* 0x00000654ff007816 */ /* 0x000fc80000000000 */
[----:B--2---:R2:W-:Y:S01]  /*4f70*/  SYNCS.ARRIVE.TRANS64.RED.A1T0 RZ, [R0+URZ], RZ ;  /* 0x000000ff00ff79a7 */ /* 0x0045e200081004ff */
[----:B-1----:R-:W-:Y:S01]  /*4f80*/  LOP3.LUT P1, RZ, R6, 0x1, RZ, 0xc0, !PT ;  /* 0x0000000106ff7812 */ /* 0x002fe2000782c0ff */
[----:B--2---:R-:W-:-:S12]  /*4f90*/  BRA.U UP3, `(.L_x_101) ;  /* 0x0000000103e07547 */ /* 0x004fd8000b800000 */
[----:B------:R-:W1:Y:S01]  /*4fa0*/  LDCU UR4, c[0x0][0x38c] ;  /* 0x00007180ff0477ac */ /* 0x000e620008000800 */
[----:B------:R-:W-:Y:S02]  /*4fb0*/  PLOP3.LUT P2, PT, PT, PT, PT, 0x80, 0x8 ;  /* 0x000000000008781c */ /* 0x000fe40003f4f070 */
[----:B------:R-:W-:Y:S01]  /*4fc0*/  SHF.L.U32 R4, R9, 0x1f, RZ ;  /* 0x0000001f09047819 */ /* 0x000fe200000006ff */
[----:B------:R-:W-:Y:S02]  /*4fd0*/  ULEA UR23, UR24, UR17, 0x3 ;  /* 0x0000001118177291 */ /* 0x000fe4000f8e18ff */
[----:B------:R-:W-:Y:S02]  /*4fe0*/  ULEA UR18, UR24, UR32, 0x5 ;  /* 0x0000002018127291 */ /* 0x000fe4000f8e28ff */
[----:B-1----:R-:W-:-:S06]  /*4ff0*/  UISETP.GE.AND UP0, UPT, UR4, 0x1, UPT ;  /* 0x000000010400788c */ /* 0x002fcc000bf06270 */
[----:B------:R-:W-:-:S05]  /*5000*/  PLOP3.LUT P0, PT, PT, PT, UP0, 0x80, 0x8 ;  /* 0x000000000008781c */ /* 0x000fca0003f0f008 */
[----:B------:R-:W-:-:S08]  /*5010*/  @UP0 ULEA UR4, UR15, UR17, 0x3 ;  /* 0x000000110f040291 */ /* 0x000fd0000f8e18ff */
[----:B------:R-:W-:-:S04]  /*5020*/  @P0 SHF.L.U32 R0, R2, 0x1f, RZ ;  /* 0x0000001f02000819 */ /* 0x000fc800000006ff */
[----:B------:R1:W2:Y:S01]  /*5030*/  @P0 SYNCS.PHASECHK.TRANS64.TRYWAIT P2, [UR4], R0 ;  /* 0x00000000ff0005a7 */ /* 0x0002a20008041104 */
[----:B------:R-:W3:Y:S02]  /*5040*/  SYNCS.PHASECHK.TRANS64.TRYWAIT P0, [UR23+0x2a0], R4 ;  /* 0x0002a004ff0075a7 */ /* 0x000ee40008001117 */
[----:B-123--:R-:W-:Y:S05]  /*5050*/  @!P0 BRA `(.L_x_102) ;  /* 0x00000044006c8947 */ /* 0x00efea0003800000 */
.L_x_230:
[----:B------:R-:W-:Y:S01]  /*5060*/  UMOV UR19, UR14 ;  /* 0x0000000e00137c82 */ /* 0x000fe20008000000 */
[----:B------:R-:W-:Y:S05]  /*5070*/  BRA.U !UP0, `(.L_x_103) ;  /* 0x0000000108987547 */ /* 0x000fea000b800000 */
[----:B------:R-:W-:Y:S02]  /*5080*/  UIADD3 UR19, UPT, UPT, UR31, UR14, URZ ;  /* 0x0000000e1f137290 */ /* 0x000fe4000fffe0ff */
[----:B------:R-:W-:Y:S01]  /*5090*/  UPLOP3.LUT UP2, UPT, UPT, UPT, UPT, 0x40, 0x4 ;  /* 0x000000000004789c */ /* 0x000fe20003f4e870 */
[----:B------:R-:W-:Y:S01]  /*50a0*/  UMOV UR16, UR25 ;  /* 0x0000001900107c82 */ /* 0x000fe20008000000 */
[----:B------:R-:W-:-:S09]  /*50b0*/  UMOV UR6, UR15 ;  /* 0x0000000f00067c82 */ /* 0x000fd20008000000 */
.L_x_106:
[----:B--2---:R-:W-:Y:S01]  /*50c0*/  ULEA UR5, UR6, UR17, 0x3 ;  /* 0x0000001106057291 */ /* 0x004fe2000f8e18ff */
[----:B---3--:R-:W-:Y:S11]  /*50d0*/  @P2 BRA `(.L_x_104) ;  /* 0x00000000000c2947 */ /* 0x008ff60003800000 */
[----:B-1----:R-:W-:Y:S04]  /*50e0*/  SHF.L.U32 R4, R2, 0x1f, RZ ;  /* 0x0000001f02047819 */ /* 0x002fe800000006ff */
[----:B------:R-:W1:Y:S02]  /*50f0*/  SYNCS.PHASECHK.TRANS64.TRYWAIT P0, [UR5], R4 ;  /* 0x00000004ff0075a7 */ /* 0x000e640008001105 */
[----:B-1----:R-:W-:Y:S05]  /*5100*/  @!P0 BRA `(.L_x_105) ;  /* 0x0000004400588947 */ /* 0x002fea0003800000 */
.L_x_104:
[----:B------:R-:W-:Y:S01]  /*5110*/  UISETP.NE.AND UP0, UPT, UR16, 0x1, UPT ;  /* 0x000000011000788c */ /* 0x000fe2000bf05270 */
[----:B------:R-:W-:Y:S01]  /*5120*/  PLOP3.LUT P2, PT, PT, PT, PT, 0x80, 0x8 ;  /* 0x000000000008781c */ /* 0x000fe20003f4f070 */
[----:B------:R-:W-:Y:S02]  /*5130*/  UIADD3 UR4, UPT, UPT, UR6, 0x1, URZ ;  /* 0x0000000106047890 */ /* 0x000fe4000fffe0ff */
[----:B------:R-:W-:Y:S02]  /*5140*/  ULEA UR12, UR6, UR22, 0x7 ;  /* 0x00000016060c7291 */ /* 0x000fe4000f8e38ff */
[----:B------:R-:W-:Y:S01]  /*5150*/  UISETP.NE.AND UP1, UPT, UR4, 0x24, UPT ;  /* 0x000000240400788c */ /* 0x000fe2000bf25270 */
[----:B------:R-:W-:Y:S01]  /*5160*/  PLOP3.LUT P0, PT, PT, PT, UP0, 0x80, 0x8 ;  /* 0x000000000008781c */ /* 0x000fe20003f0f008 */
[----:B------:R-:W-:Y:S02]  /*5170*/  UIADD3 UR10, UPT, UPT, UR12, 0x2, URZ ;  /* 0x000000020c0a7890 */ /* 0x000fe4000fffe0ff */
[----:B------:R-:W-:Y:S02]  /*5180*/  USEL UR7, URZ, 0x1, UP1 ;  /* 0x00000001ff077887 */ /* 0x000fe40008800000 */
[----:B------:R-:W-:Y:S02]  /*5190*/  USEL UR15, UR4, URZ, UP1 ;  /* 0x000000ff040f7287 */ /* 0x000fe40008800000 */
[----:B------:R-:W-:Y:S02]  /*51a0*/  UIADD3 UR14, UPT, UPT, UR14, 0x1, URZ ;  /* 0x000000010e0e7890 */ /* 0x000fe4000fffe0ff */
[----:B------:R-:W-:Y:S01]  /*51b0*/  @UP0 ULEA UR4, UR15, UR17, 0x3 ;  /* 0x000000110f040291 */ /* 0x000fe2000f8e18ff */
[----:B------:R-:W-:Y:S01]  /*51c0*/  LOP3.LUT R2, R2, UR7, RZ, 0x3c, !PT ;  /* 0x0000000702027c12 */ /* 0x000fe2000f8e3cff */
[----:B------:R-:W-:Y:S01]  /*51d0*/  UIADD3 UR7, UPT, UPT, UR5, 0x120, URZ ;  /* 0x0000012005077890 */ /* 0x000fe2000fffe0ff */
[----:B------:R-:W-:Y:S02]  /*51e0*/  UMOV UR13, 0x80004020 ;  /* 0x80004020000d7882 */ /* 0x000fe40000000000 */
[----:B-1----:R-:W-:Y:S01]  /*51f0*/  @P0 SHF.L.U32 R0, R2, 0x1f, RZ ;  /* 0x0000001f02000819 */ /* 0x002fe200000006ff */
[----:B------:R-:W-:Y:S01]  /*5200*/  UMOV UR5, 0x80004020 ;  /* 0x8000402000057882 */ /* 0x000fe20000000000 */
[----:B------:R-:W-:Y:S01]  /*5210*/  UMOV UR11, 0x80004020 ;  /* 0x80004020000b7882 */ /* 0x000fe20000000000 */
[----:B------:R-:W-:Y:S01]  /*5220*/  UMOV UR9, 0x80004020 ;  /* 0x8000402000097882 */ /* 0x000fe20000000000 */
[----:B------:R2:W3:Y:S01]  /*5230*/  @P0 SYNCS.PHASECHK.TRANS64.TRYWAIT P2, [UR4], R0 ;  /* 0x00000000ff0005a7 */ /* 0x0004e20008041104 */
[----:B------:R-:W-:Y:S02]  /*5240*/  ULEA UR4, UR6, UR21, 0x8 ;  /* 0x0000001506047291 */ /* 0x000fe4000f8e40ff */
[----:B------:R-:W-:Y:S02]  /*5250*/  UISETP.NE.AND UP0, UPT, UR14, UR19, UPT ;  /* 0x000000130e00728c */ /* 0x000fe4000bf05270 */
[----:B------:R-:W-:Y:S02]  /*5260*/  UIADD3 UR8, UPT, UPT, UR4, 0x2, URZ ;  /* 0x0000000204087890 */ /* 0x000fe4000fffe0ff */
[----:B------:R-:W-:Y:S01]  /*5270*/  UIADD3 UR16, UPT, UPT, UR16, -0x1, URZ ;  /* 0xffffffff10107890 */ /* 0x000fe2000fffe0ff */
[----:B------:R-:W-:Y:S02]  /*5280*/  UMOV UR6, UR15 ;  /* 0x0000000f00067c82 */ /* 0x000fe40008000000 */
[----:B------:R2:W-:Y:S01]  /*5290*/  UTCQMMA.2CTA gdesc[UR4], gdesc[UR12], tmem[UR18], tmem[UR28], idesc[UR29], UP2 ;  /* 0x00ff1c0c040075ea */ /* 0x0005e20009200312 */
[----:B------:R-:W-:Y:S03]  /*52a0*/  UPLOP3.LUT UP2, UPT, UPT, UPT, UPT, 0x80, 0x8 ;  /* 0x000000000008789c */ /* 0x000fe60003f4f070 */
[----:B------:R2:W-:Y:S01]  /*52b0*/  UTCQMMA.2CTA gdesc[UR8], gdesc[UR10], tmem[UR18], tmem[UR26], idesc[UR27], UPT ;  /* 0x00ff1a0a080075ea */ /* 0x0005e2000ba00312 */
[----:B------:R2:W-:Y:S01]  /*52c0*/  UTCBAR.2CTA.MULTICAST [UR7], URZ, UR20 ;  /* 0x000000ff070073e9 */ /* 0x0005e20008200814 */
[----:B------:R-:W-:Y:S06]  /*52d0*/  BRA.U UP0, `(.L_x_106) ;  /* 0xfffffffd00787547 */ /* 0x000fec000b83ffff */
.L_x_103:
[----:B--2---:R-:W-:Y:S01]  /*52e0*/  UIADD3 UR4, UPT, UPT, UR23, 0x280, URZ ;  /* 0x0000028017047890 */ /* 0x004fe2000fffe0ff */
[----:B------:R-:W-:-:S08]  /*52f0*/  UMOV UR14, UR19 ;  /* 0x00000013000e7c82 */ /* 0x000fd00008000000 */
[----:B------:R2:W-:Y:S01]  /*5300*/  UTCBAR.2CTA.MULTICAST [UR4], URZ, UR30 ;  /* 0x000000ff040073e9 */ /* 0x0005e2000820081e */
[----:B------:R-:W-:Y:S02]  /*5310*/  NOP ;  /* 0x0000000000007918 */ /* 0x000fe40000000000 */
.L_x_101:
[----:B--2---:R-:W-:Y:S01]  /*5320*/  UIADD3 UR4, UPT, UPT, UR24, 0x1, URZ ;  /* 0x0000000118047890 */ /* 0x004fe2000fffe0ff */
[----:B------:R-:W-:-:S03]  /*5330*/  ISETP.NE.AND P0, PT, R8, 0x2, PT ;  /* 0x000000020800780c */ /* 0x000fc60003f05270 */
[----:B------:R-:W-:Y:S01]  /*5340*/  UISETP.NE.AND UP0, UPT, UR4, 0x4, UPT ;  /* 0x000000040400788c */ /* 0x000fe2000bf05270 */
[----:B-1----:R-:W-:Y:S02]  /*5350*/  SEL R0, RZ, 0x1, P0 ;  /* 0x00000001ff007807 */ /* 0x002fe40000000000 */
[----:B------:R-:W-:Y:S01]  /*5360*/  SEL R8, R8, RZ, P0 ;  /* 0x000000ff08087207 */ /* 0x000fe20000000000 */
[----:B------:R-:W-:Y:S01]  /*5370*/  USEL UR5, URZ, 0x1, UP0 ;  /* 0x00000001ff057887 */ /* 0x000fe20008000000 */
[----:B------:R-:W-:Y:S01]  /*5380*/  LOP3.LUT R3, R3, R0, RZ, 0x3c, !PT ;  /* 0x0000000003037212 */ /* 0x000fe200078e3cff */
[----:B------:R-:W-:-:S04]  /*5390*/  USEL UR24, UR4, URZ, UP0 ;  /* 0x000000ff04187287 */ /* 0x000fc80008000000 */
[----:B------:R-:W-:Y:S01]  /*53a0*/  LOP3.LUT R9, R9, UR5, RZ, 0x3c, !PT ;  /* 0x0000000509097c12 */ /* 0x000fe2000f8e3cff */
[----:B------:R-:W-:Y:S07]  /*53b0*/  @P1 BRA `(.L_x_107) ;  /* 0xfffffff800b01947 */ /* 0x000fee000383ffff */
[----:B------:R-:W1:Y:S01]  /*53c0*/  S2UR UR8, SR_CgaCtaId ;  /* 0x00000000000879c3 */ /* 0x000e620000008800 */
[----:B------:R-:W-:Y:S01]  /*53d0*/  ELECT P0, URZ, PT ;  /* 0x0000000000ff782f */ /* 0x000fe20003800000 */
[----:B------:R-:W-:Y:S01]  /*53e0*/  HFMA2 R0, -RZ, RZ, 0, 5.9604644775390625e-08 ;  /* 0x00000001ff007431 */ /* 0x000fe200000001ff */
[----:B------:R-:W-:-:S05]  /*53f0*/  UMOV UR4, 0x40 ;  /* 0x0000004000047882 */ /* 0x000fca0000000000 */
[----:B------:R-:W-:Y:S01]  /*5400*/  UVIRTCOUNT.DEALLOC.SMPOOL 0x80 ;  /* 0x000000800000784c */ /* 0x000fe20000000000 */
[----:B------:R-:W-:Y:S02]  /*5410*/  UISETP.NE.AND UP1, UPT, UR33, URZ, UPT ;  /* 0x000000ff2100728c */ /* 0x000fe4000bf25270 */
[----:B-1----:R-:W-:-:S09]  /*5420*/  ULEA UR8, UR8, UR4, 0x18 ;  /* 0x0000000408087291 */ /* 0x002fd2000f8ec0ff */
[----:B------:R1:W-:Y:S01]  /*5430*/  @P0 STS.U8 [UR8+0x1c], R0 ;  /* 0x00001c00ff000988 */ /* 0x0003e20008000008 */
[----:B------:R-:W-:Y:S05]  /*5440*/  BRA.U UP1, `(.L_x_108) ;  /* 0x0000000101a07547 */ /* 0x000fea000b800000 */
[----:B------:R-:W-:Y:S01]  /*5450*/  UIADD3 UR7, UPT, UPT, UR17, 0x2a0, URZ ;  /* 0x000002a011077890 */ /* 0x000fe2000fffe0ff */
[----:B------:R-:W-:-:S03]  /*5460*/  SHF.L.U32 R2, R9, 0x1f, RZ ;  /* 0x0000001f09027819 */ /* 0x000fc600000006ff */
[----:B------:R-:W-:-:S09]  /*5470*/  ULEA UR4, UR24, UR7, 0x3 ;  /* 0x0000000718047291 */ /* 0x000fd2000f8e18ff */
[----:B------:R-:W2:Y:S02]  /*5480*/  SYNCS.PHASECHK.TRANS64.TRYWAIT P0, [UR4], R2 ;  /* 0x00000002ff0075a7 */ /* 0x000ea40008001104 */
[----:B--2---:R-:W-:Y:S05]  /*5490*/  @!P0 BRA `(.L_x_109) ;  /* 0x00000040008c8947 */ /* 0x004fea0003800000 */
.L_x_233:
        /* <DEDUP_REMOVED lines=9> */
.L_x_235:
        /* <DEDUP_REMOVED lines=9> */
.L_x_237:
[----:B------:R-:W-:-:S04]  /*55c0*/  UIADD3 UR4, UPT, UPT, UR4, 0x1, URZ ;  /* 0x0000000104047890 */ /* 0x000fc8000fffe0ff */
[----:B------:R-:W-:-:S04]  /*55d0*/  UISETP.NE.AND UP0, UPT, UR4, 0x4, UPT ;  /* 0x000000040400788c */ /* 0x000fc8000bf05270 */
[----:B------:R-:W-:Y:S02]  /*55e0*/  USEL UR5, URZ, 0x1, UP0 ;  /* 0x00000001ff057887 */ /* 0x000fe40008000000 */
[----:B------:R-:W-:-:S04]  /*55f0*/  USEL UR4, UR4, URZ, UP0 ;  /* 0x000000ff04047287 */ /* 0x000fc80008000000 */
[----:B------:R-:W-:Y:S01]  /*5600*/  ULEA UR4, UR4, UR7, 0x3 ;  /* 0x0000000704047291 */ /* 0x000fe2000f8e18ff */
[----:B------:R-:W-:-:S04]  /*5610*/  LOP3.LUT R2, R2, UR5, RZ, 0x3c, !PT ;  /* 0x0000000502027c12 */ /* 0x000fc8000f8e3cff */
[----:B------:R-:W-:Y:S01]  /*5620*/  SHF.L.U32 R2, R2, 0x1f, RZ ;  /* 0x0000001f02027819 */ /* 0x000fe200000006ff */
[----:B-1----:R-:W-:-:S04]  /*5630*/  IMAD.U32 R0, RZ, RZ, UR4 ;  /* 0x00000004ff007e24 */ /* 0x002fc8000f8e00ff */
[----:B------:R1:W2:Y:S03]  /*5640*/  SYNCS.PHASECHK.TRANS64.TRYWAIT P0, [R0+URZ], R2 ;  /* 0x00000002000075a7 */ /* 0x0002a600080011ff */
[----:B--2---:R-:W-:Y:S05]  /*5650*/  @!P0 NANOSLEEP.SYNCS 0x989680 ;  /* 0x009896800000895d */ /* 0x004fea0003900000 */
[----:B------:R-:W2:Y:S02]  /*5660*/  @!P0 SYNCS.PHASECHK.TRANS64 P0, [R0+URZ], R2 ;  /* 0x00000002000085a7 */ /* 0x000ea400080010ff */
[----:B--2---:R-:W-:Y:S05]  /*5670*/  @P0 BRA `(.L_x_112) ;  /* 0x0000000000200947 */ /* 0x004fea0003800000 */
.L_x_113:
[----:B--2---:R2:W4:Y:S02]  /*5680*/  SYNCS.PHASECHK.TRANS64.TRYWAIT P0, [R0+URZ], R2 ;  /* 0x00000002000075a7 */ /* 0x00452400080011ff */
[----:B----4-:R-:W-:Y:S05]  /*5690*/  @!P0 NANOSLEEP.SYNCS 0x989680 ;  /* 0x009896800000895d */ /* 0x010fea0003900000 */
[----:B------:R-:W4:Y:S02]  /*56a0*/  @!P0 SYNCS.PHASECHK.TRANS64 P0, [R0+URZ], R2 ;  /* 0x00000002000085a7 */ /* 0x000f2400080010ff */
[----:B----4-:R-:W-:Y:S05]  /*56b0*/  @!P0 BRA `(.L_x_113) ;  /* 0xfffffffc00f08947 */ /* 0x010fea000383ffff */
[----:B------:R-:W-:Y:S05]  /*56c0*/  BRA `(.L_x_112) ;  /* 0x00000000000c7947 */ /* 0x000fea0003800000 */
.L_x_108:
[----:B------:R-:W-:-:S04]  /*56d0*/  UIADD3 UR4, UPT, UPT, UR17, 0x2e0, URZ ;  /* 0x000002e011047890 */ /* 0x000fc8000fffe0ff */
[----:B------:R-:W-:-:S09]  /*56e0*/  UPRMT UR4, UR34, 0x654, UR4 ;  /* 0x0000065422047896 */ /* 0x000fd20008000004 */
[----:B------:R-:W-:Y:S03]  /*56f0*/  SYNCS.ARRIVE.TRANS64.RED.A1T0 RZ, [UR4], RZ ;  /* 0x000000ffffff79a7 */ /* 0x000fe60008100404 */
.L_x_112:
[----:B-12---:R-:W-:Y:S01]  /*5700*/  SHF.L.U32 R2, RZ, 0x1f, RZ ;  /* 0x0000001fff027819 */ /* 0x006fe200000006ff */
[----:B------:R-:W-:Y:S01]  /*5710*/  UIADD3 UR4, UPT, UPT, UR17, 0x2e0, URZ ;  /* 0x000002e011047890 */ /* 0x000fe2000fffe0ff */
[----:B------:R-:W-:Y:S02]  /*5720*/  PLOP3.LUT P0, PT, PT, PT, UP1, 0x80, 0x8 ;  /* 0x000000000008781c */ /* 0x000fe40003f0f018 */
[----:B------:R-:W1:Y:S02]  /*5730*/  SYNCS.PHASECHK.TRANS64.TRYWAIT P1, [UR17+0x2e0], R2 ;  /* 0x0002e002ff0075a7 */ /* 0x000e640008021111 */
[----:B-1----:R-:W-:Y:S09]  /*5740*/  @!P1 BRA `(.L_x_114) ;  /* 0x0000004000289947 */ /* 0x002ff20003800000 */
.L_x_239:
[----:B------:R-:W-:Y:S01]  /*5750*/  @!UP1 UPRMT UR4, UR34, 0x654, UR4 ;  /* 0x0000065422049896 */ /* 0x000fe20008000004 */
[----:B------:R-:W-:Y:S01]  /*5760*/  UMOV UR5, 0xffff ;  /* 0x0000ffff00057882 */ /* 0x000fe20000000000 */
[----:B------:R-:W-:-:S07]  /*5770*/  UMOV UR6, 0x1 ;  /* 0x0000000100067882 */ /* 0x000fce0000000000 */
[----:B------:R-:W-:Y:S01]  /*5780*/  @!P0 SYNCS.ARRIVE.TRANS64.RED.A1T0 RZ, [UR4], RZ ;  /* 0x000000ffffff89a7 */ /* 0x000fe20008100404 */
[----:B------:R-:W-:Y:S01]  /*5790*/  NOP ;  /* 0x0000000000007918 */ /* 0x000fe20000000000 */
[----:B-1----:R-:W1:Y:S01]  /*57a0*/  LDS R0, [UR8+0x14] ;  /* 0x00001408ff007984 */ /* 0x002e620008000800 */
[----:B------:R-:W-:-:S04]  /*57b0*/  ULOP3.LUT UR4, UR32, 0xffff, URZ, 0xc0, !UPT ;  /* 0x0000ffff20047892 */ /* 0x000fc8000f8ec0ff */
[----:B------:R-:W-:-:S04]  /*57c0*/  USHF.R.U32.HI UR4, URZ, 0x5, UR4 ;  /* 0x00000005ff047899 */ /* 0x000fc80008011604 */
[----:B------:R-:W-:Y:S02]  /*57d0*/  USHF.L.U32 UR5, UR5, UR4, URZ ;  /* 0x0000000405057299 */ /* 0x000fe400080006ff */
[----:B------:R-:W-:-:S04]  /*57e0*/  USHF.L.U32 UR4, UR6, UR4, URZ ;  /* 0x0000000406047299 */ /* 0x000fc800080006ff */
[----:B-1----:R-:W-:-:S04]  /*57f0*/  LOP3.LUT R0, R0, UR5, RZ, 0xc0, !PT ;  /* 0x0000000500007c12 */ /* 0x002fc8000f8ec0ff */
[----:B------:R-:W-:-:S13]  /*5800*/  ISETP.NE.AND P0, PT, R0, UR5, PT ;  /* 0x0000000500007c0c */ /* 0x000fda000bf05270 */
[----:B------:R-:W-:Y:S05]  /*5810*/  @P0 BRA `(.L_x_115) ;  /* 0x0000000000580947 */ /* 0x000fea0003800000 */
[----:B------:R-:W1:Y:S02]  /*5820*/  LDS R0, [UR8+0x18] ;  /* 0x00001808ff007984 */ /* 0x000e640008000800 */
[----:B-1----:R-:W-:-:S04]  /*5830*/  LOP3.LUT R0, R0, UR4, RZ, 0xc0, !PT ;  /* 0x0000000400007c12 */ /* 0x002fc8000f8ec0ff */
[----:B------:R-:W-:-:S13]  /*5840*/  ISETP.NE.AND P0, PT, R0, UR4, PT ;  /* 0x0000000400007c0c */ /* 0x000fda000bf05270 */
[----:B------:R-:W-:Y:S05]  /*5850*/  @P0 BRA `(.L_x_116) ;  /* 0x00000000003c0947 */ /* 0x000fea0003800000 */
[----:B------:R-:W1:Y:S01]  /*5860*/  S2R R2, SR_LANEID ;  /* 0x0000000000027919 */ /* 0x000e620000000000 */
[----:B------:R-:W-:-:S06]  /*5870*/  ULOP3.LUT UR5, URZ, UR5, URZ, 0x33, !UPT ;  /* 0x00000005ff057292 */ /* 0x000fcc000f8e33ff */
[----:B------:R-:W-:-:S04]  /*5880*/  IMAD.U32 R0, RZ, RZ, UR5 ;  /* 0x00000005ff007e24 */ /* 0x000fc8000f8e00ff */
[----:B------:R2:W4:Y:S02]  /*5890*/  REDUX UR7, R0 ;  /* 0x00000000000773c4 */ /* 0x0005240000000000 */
[----:B------:R1:W-:Y:S01]  /*58a0*/  UTCATOMSWS.AND URZ, UR5 ;  /* 0x0000000500ff79e3 */ /* 0x0003e20008000000 */
[----:B--2---:R-:W-:Y:S01]  /*58b0*/  LOP3.LUT R0, RZ, UR4, RZ, 0x33, !PT ;  /* 0x00000004ff007c12 */ /* 0x004fe2000f8e33ff */
[----:B------:R-:W-:Y:S02]  /*58c0*/  VOTEU.ANY UR4, UPT, PT ;  /* 0x0000000000047886 */ /* 0x000fe400038e0100 */
[----:B------:R-:W-:Y:S02]  /*58d0*/  UFLO.U32 UR4, UR4 ;  /* 0x00000004000472bd */ /* 0x000fe400080e0000 */
[----:B------:R-:W2:Y:S04]  /*58e0*/  REDUX UR6, R0 ;  /* 0x00000000000673c4 */ /* 0x000ea80000000000 */
[----:B-1----:R-:W-:-:S02]  /*58f0*/  ISETP.EQ.U32.AND P0, PT, R2, UR4, PT ;  /* 0x0000000402007c0c */ /* 0x002fc4000bf02070 */
[----:B----4-:R-:W-:-:S11]  /*5900*/  MOV R2, UR7 ;  /* 0x0000000700027c02 */ /* 0x010fd60008000f00 */
[----:B------:R1:W-:Y:S01]  /*5910*/  @P0 ATOMS.AND RZ, [UR8+0x14], R2 ;  /* 0x00001402ffff098c */ /* 0x0003e2000a800008 */
[----:B--2---:R-:W-:-:S05]  /*5920*/  IMAD.U32 R0, RZ, RZ, UR6 ;  /* 0x00000006ff007e24 */ /* 0x004fca000f8e00ff */
[----:B------:R1:W-:Y:S01]  /*5930*/  @P0 ATOMS.AND RZ, [UR8+0x18], R0 ;  /* 0x00001800ffff098c */ /* 0x0003e2000a800008 */
[----:B------:R-:W-:Y:S05]  /*5940*/  BRA `(.L_x_117) ;  /* 0x0000000000147947 */ /* 0x000fea0003800000 */
.L_x_116:
[----:B------:R-:W-:Y:S02]  /*5950*/  MOV R2, 0x5970 ;  /* 0x0000597000027802 */ /* 0x000fe40000000f00 */
[----:B---3-5:R-:W-:Y:S05]  /*5960*/  CALL.REL.NOINC `($__internal_0_$__cuda_sm10x_tcgen05_guardrail_trap_col_being_dealloced_not_returned_by_alloc) ;  /* 0x00000040003c7944 */ /* 0x028fea0003c00000 */
[----:B------:R-:W-:Y:S05]  /*5970*/  BRA `(.L_x_117) ;  /* 0x0000000000087947 */ /* 0x000fea0003800000 */
.L_x_115:
[----:B------:R-:W-:Y:S02]  /*5980*/  MOV R2, 0x59a0 ;  /* 0x000059a000027802 */ /* 0x000fe40000000f00 */
[----:B---3-5:R-:W-:Y:S05]  /*5990*/  CALL.REL.NOINC `($__internal_2_$__cuda_sm10x_tcgen05_guardrail_trap_unallocated_columns_being_dealloced) ;  /* 0x0000004000487944 */ /* 0x028fea0003c00000 */
.L_x_117:
[----:B------:R-:W-:Y:S01]  /*59a0*/  NOP ;  /* 0x0000000000007918 */ /* 0x000fe20000000000 */
[----:B------:R-:W-:Y:S05]  /*59b0*/  EXIT ;  /* 0x000000000000794d */ /* 0x000fea0003800000 */
.L_x_88:
[----:B------:R-:W-:-:S09]  /*59c0*/  UISETP.NE.OR UP0, UPT, UR13, 0x3, !UP4 ;  /* 0x000000030d00788c */ /* 0x000fd2000e705670 */
[----:B------:R-:W-:Y:S05]  /*59d0*/  BRA.U UP0, `(.L_x_118) ;  /* 0x0000000d00347547 */ /* 0x000fea000b800000 */
[----:B------:R-:W2:Y:S01]  /*59e0*/  LDCU.64 UR4, c[0x0][0x888] ;  /* 0x00011100ff0477ac */ /* 0x000ea20008000a00 */
[----:B------:R-:W3:Y:S01]  /*59f0*/  S2UR UR10, SR_CgaCtaId ;  /* 0x00000000000a79c3 */ /* 0x000ee20000008800 */
[----:B------:R-:W-:Y:S02]  /*5a00*/  HFMA2 R9, -RZ, RZ, 0, 0 ;  /* 0x00000000ff097431 */ /* 0x000fe400000001ff */
[----:B------:R-:W-:Y:S01]  /*5a10*/  IMAD.MOV.U32 R11, RZ, RZ, 0x1 ;  /* 0x00000001ff0b7424 */ /* 0x000fe200078e00ff */
[----:B------:R-:W4:Y:S01]  /*5a20*/  LDCU UR33, c[0x0][0x370] ;  /* 0x00006e00ff2177ac */ /* 0x000f220008000800 */
[----:B------:R-:W-:Y:S01]  /*5a30*/  IMAD.MOV.U32 R10, RZ, RZ, RZ ;  /* 0x000000ffff0a7224 */ /* 0x000fe200078e00ff */
[----:B------:R-:W-:Y:S01]  /*5a40*/  MOV R8, 0x1000 ;  /* 0x0000100000087802 */ /* 0x000fe20000000f00 */
[----:B------:R-:W4:Y:S01]  /*5a50*/  LDCU.128 UR28, c[0x0][0xb10] ;  /* 0x00016200ff1c77ac */ /* 0x000f220008000c00 */
[----:B------:R-:W1:Y:S01]  /*5a60*/  LDC.64 R12, c[0x0][0x348] ;  /* 0x0000d200ff0c7b82 */ /* 0x000e620000000a00 */
[----:B------:R-:W3:Y:S01]  /*5a70*/  LDCU UR32, c[0x0][0x374] ;  /* 0x00006e80ff2077ac */ /* 0x000ee20008000800 */
[----:B------:R-:W3:Y:S01]  /*5a80*/  LDCU.64 UR26, c[0x0][0x890] ;  /* 0x00011200ff1a77ac */ /* 0x000ee20008000a00 */
[----:B--2---:R-:W-:Y:S01]  /*5a90*/  UISETP.NE.U32.AND UP0, UPT, UR4, URZ, UPT ;  /* 0x000000ff0400728c */ /* 0x004fe2000bf05070 */
[----:B------:R-:W2:Y:S01]  /*5aa0*/  LDCU UR16, c[0x0][0xb0c] ;  /* 0x00016180ff1077ac */ /* 0x000ea20008000800 */
[----:B------:R-:W2:Y:S01]  /*5ab0*/  LDCU UR38, c[0x0][0xb20] ;  /* 0x00016400ff2677ac */ /* 0x000ea20008000800 */
[----:B------:R-:W2:Y:S01]  /*5ac0*/  LDCU UR4, c[0x0][0xb30] ;  /* 0x00016600ff0477ac */ /* 0x000ea20008000800 */
[----:B------:R-:W-:Y:S01]  /*5ad0*/  UMOV UR17, 0x400 ;  /* 0x0000040000117882 */ /* 0x000fe20000000000 */
[----:B----4-:R-:W-:-:S02]  /*5ae0*/  UIMAD.WIDE.U32 UR6, UR33, UR28, URZ ;  /* 0x0000001c210672a5 */ /* 0x010fc4000f8e00ff */
[----:B---3--:R-:W-:Y:S02]  /*5af0*/  UIMAD.WIDE.U32 UR8, UR32, UR31, URZ ;  /* 0x0000001f200872a5 */ /* 0x008fe4000f8e00ff */
[----:B------:R-:W-:Y:S02]  /*5b00*/  ULEA UR17, UR10, UR17, 0x18 ;  /* 0x000000110a117291 */ /* 0x000fe4000f8ec0ff */
[----:B------:R-:W-:Y:S02]  /*5b10*/  UISETP.NE.U32.AND UP6, UPT, UR26, URZ, UPT ;  /* 0x000000ff1a00728c */ /* 0x000fe4000bfc5070 */
[----:B------:R-:W-:Y:S02]  /*5b20*/  UIADD3 UR34, UPT, UPT, UR17, 0x240, URZ ;  /* 0x0000024011227890 */ /* 0x000fe4000fffe0ff */
[----:B------:R-:W-:Y:S02]  /*5b30*/  UISETP.NE.AND.EX UP5, UPT, UR5, URZ, UPT, UP0 ;  /* 0x000000ff0500728c */ /* 0x000fe4000bfa5300 */
[----:B------:R-:W-:Y:S01]  /*5b40*/  UISETP.NE.AND UP0, UPT, UR42, 0x1, UPT ;  /* 0x000000012a00788c */ /* 0x000fe2000bf05270 */
[----:B------:R-:W-:Y:S01]  /*5b50*/  UMOV UR6, UR7 ;  /* 0x0000000700067c82 */ /* 0x000fe20008000000 */
[----:B------:R-:W-:Y:S01]  /*5b60*/  UMOV UR35, UR9 ;  /* 0x0000000900237c82 */ /* 0x000fe20008000000 */
[----:B--2---:R-:W-:-:S02]  /*5b70*/  UISETP.NE.AND UP0, UPT, UR16, 0x1, UPT ;  /* 0x000000011000788c */ /* 0x004fc4000bf05270 */
[----:B------:R-:W-:Y:S02]  /*5b80*/  UPLOP3.LUT UP4, UPT, UPT, UPT, UPT, 0x40, 0x4 ;  /* 0x000000000004789c */ /* 0x000fe40003f8e870 */
[----:B------:R-:W-:Y:S01]  /*5b90*/  UISETP.GE.AND UP2, UPT, UR42, 0x1, UPT ;  /* 0x000000012a00788c */ /* 0x000fe2000bf46270 */
[----:B------:R-:W2:Y:S01]  /*5ba0*/  LDCU.64 UR14, c[0x0][0xb28] ;  /* 0x00016500ff0e77ac */ /* 0x000ea20008000a00 */
[----:B------:R-:W-:Y:S02]  /*5bb0*/  UISETP.NE.AND.EX UP6, UPT, UR27, URZ, UPT, UP6 ;  /* 0x000000ff1b00728c */ /* 0x000fe4000bfc5360 */
[----:B------:R-:W-:Y:S02]  /*5bc0*/  UPRMT UR34, UR10, 0x654, UR34 ;  /* 0x000006540a227896 */ /* 0x000fe40008000022 */
[----:B------:R-:W-:Y:S02]  /*5bd0*/  USHF.R.U32.HI UR37, URZ, UR29, UR6 ;  /* 0x0000001dff257299 */ /* 0x000fe40008011606 */
[----:B------:R-:W-:-:S02]  /*5be0*/  USHF.R.U32.HI UR35, URZ, UR38, UR35 ;  /* 0x00000026ff237299 */ /* 0x000fc40008011623 */
[----:B------:R-:W-:Y:S02]  /*5bf0*/  UISETP.NE.AND UP0, UPT, UR30, 0x1, UPT ;  /* 0x000000011e00788c */ /* 0x000fe4000bf05270 */
[----:B-1----:R-:W-:-:S11]  /*5c00*/  UISETP.NE.AND UP3, UPT, UR4, 0x1, UPT ;  /* 0x000000010400788c */ /* 0x002fd6000bf65270 */
.L_x_126:
[C---:B------:R-:W-:Y:S02]  /*5c10*/  LEA R3, R10.reuse, UR17, 0x3 ;  /* 0x000000110a037c11 */ /* 0x040fe4000f8e18ff */
[----:B------:R-:W-:Y:S02]  /*5c20*/  SHF.L.U32 R0, R9, 0x1f, RZ ;  /* 0x0000001f09007819 */ /* 0x000fe400000006ff */
[----:B------:R-:W-:Y:S02]  /*5c30*/  LEA R4, R10, UR17, 0x4 ;  /* 0x000000110a047c11 */ /* 0x000fe4000f8e20ff */
[----:B-1----:R-:W1:Y:S02]  /*5c40*/  SYNCS.PHASECHK.TRANS64.TRYWAIT P0, [R3+URZ+0x260], R0 ;  /* 0x00026000030075a7 */ /* 0x002e6400080011ff */
[----:B-1----:R-:W-:Y:S05]  /*5c50*/  @!P0 BRA `(.L_x_119) ;  /* 0x0000003800fc8947 */ /* 0x002fea0003800000 */
.L_x_240:
        /* <DEDUP_REMOVED lines=8> */
[----:B---3--:R-:W-:Y:S11]  /*5ce0*/  LOP3.LUT P0, RZ, R6, 0x1, RZ, 0xc0, !PT ;  /* 0x0000000106ff7812 */ /* 0x008ff6000780c0ff */
[----:B------:R-:W-:Y:S02]  /*5cf0*/  @!UPT UIADD3 URZ, UPT, UPT, URZ, URZ, URZ ;  /* 0x000000fffffff290 */ /* 0x000fe4000fffe0ff */
[----:B----4-:R-:W-:Y:S01]  /*5d00*/  VOTEU.ANY UP2, P0 ;  /* 0x0000000000ff7886 */ /* 0x010fe20000040100 */
[----:B------:R-:W-:Y:S11]  /*5d10*/  PLOP3.LUT P0, PT, PT, PT, UP2, 0x80, 0x8 ;  /* 0x000000000008781c */ /* 0x000ff60003f0f028 */
[----:B------:R-:W-:Y:S02]  /*5d20*/  @!UPT UIADD3 URZ, UPT, UPT, URZ, URZ, URZ ;  /* 0x000000fffffff290 */ /* 0x000fe4000fffe0ff */
[----:B-1----:R-:W-:Y:S02]  /*5d30*/  @P0 SHF.R.U32.HI R0, RZ, 0x10, R5 ;  /* 0x00000010ff000819 */ /* 0x002fe40000011605 */
[----:B------:R-:W-:Y:S02]  /*5d40*/  @P0 MOV R2, R4 ;  /* 0x0000000400020202 */ /* 0x000fe40000000f00 */
[----:B------:R-:W-:Y:S01]  /*5d50*/  @P0 R2UR UR4, R0 ;  /* 0x00000000000402ca */ /* 0x000fe200000e0000 */
[----:B------:R-:W-:Y:S01]  /*5d60*/  VIADD R0, R3, 0x270 ;  /* 0x0000027003007836 */ /* 0x000fe20000000000 */
[----:B------:R-:W-:Y:S02]  /*5d70*/  @P0 LOP3.LUT R4, R5, 0xffff, RZ, 0xc0, !PT ;  /* 0x0000ffff05040812 */ /* 0x000fe400078ec0ff */
[----:B------:R-:W-:Y:S02]  /*5d80*/  @P0 R2UR UR6, R2 ;  /* 0x00000000020602ca */ /* 0x000fe400000e0000 */
[----:B------:R-:W-:Y:S02]  /*5d90*/  PRMT R0, RZ, 0x654, R0 ;  /* 0x00000654ff007816 */ /* 0x000fe40000000000 */
[----:B------:R-:W-:Y:S02]  /*5da0*/  @P0 R2UR UR5, R4 ;  /* 0x00000000040502ca */ /* 0x000fe400000e0000 */
[----:B------:R1:W-:Y:S03]  /*5db0*/  SYNCS.ARRIVE.TRANS64.RED.A1T0 RZ, [R0+URZ], RZ ;  /* 0x000000ff00ff79a7 */ /* 0x0003e600081004ff */
[----:B------:R-:W-:Y:S04]  /*5dc0*/  @UP2 UMOV UR25, UR4 ;  /* 0x0000000400192c82 */ /* 0x000fe80008000000 */
[----:B------:R-:W-:Y:S04]  /*5dd0*/  @UP2 UMOV UR13, UR6 ;  /* 0x00000006000d2c82 */ /* 0x000fe80008000000 */
[----:B------:R-:W-:Y:S01]  /*5de0*/  @UP2 UMOV UR7, UR5 ;  /* 0x0000000500072c82 */ /* 0x000fe20008000000 */
[----:B------:R-:W-:Y:S05]  /*5df0*/  BRA.U !UP0, `(.L_x_120) ;  /* 0x0000000108c07547 */ /* 0x000fea000b800000 */
[----:B------:R-:W-:Y:S02]  /*5e00*/  UIMAD.WIDE.U32 UR10, UR7, UR31, URZ ;  /* 0x0000001f070a72a5 */ /* 0x000fe4000f8e00ff */
[----:B------:R-:W-:Y:S02]  /*5e10*/  UP2UR UR12, UPR, URZ, 0x4 ;  /* 0x00000004ff0c7883 */ /* 0x000fe40008000000 */
[----:B------:R-:W-:Y:S02]  /*5e20*/  UISETP.NE.AND UP2, UPT, UR30, 0x1, UPT ;  /* 0x000000011e00788c */ /* 0x000fe4000bf45270 */
[----:B------:R-:W-:Y:S02]  /*5e30*/  UIMAD.WIDE.U32 UR18, UR13, UR28, URZ ;  /* 0x0000001c0d1272a5 */ /* 0x000fe4000f8e00ff */
[----:B------:R-:W-:Y:S02]  /*5e40*/  USEL UR4, UR32, UR35, !UP2 ;  /* 0x0000002320047287 */ /* 0x000fe4000d000000 */
[----:B------:R-:W-:Y:S02]  /*5e50*/  UISETP.NE.AND UP0, UPT, UR16, 0x1, UPT ;  /* 0x000000011000788c */ /* 0x000fe4000bf05270 */
[----:B------:R-:W-:Y:S02]  /*5e60*/  UP2UR UR24, UPR, URZ, 0x2 ;  /* 0x00000002ff187883 */ /* 0x000fe40008000000 */
[----:B------:R-:W-:Y:S02]  /*5e70*/  UISETP.NE.AND UP1, UPT, UR42, 0x1, UPT ;  /* 0x000000012a00788c */ /* 0x000fe4000bf25270 */
[----:B--2---:R-:W-:Y:S02]  /*5e80*/  UIMAD.WIDE.U32 UR20, UR4, UR14, URZ ;  /* 0x0000000e041472a5 */ /* 0x004fe4000f8e00ff */
[----:B------:R-:W-:Y:S01]  /*5e90*/  USEL UR8, UR33, UR37, !UP0 ;  /* 0x0000002521087287 */ /* 0x000fe2000c000000 */
[----:B------:R-:W-:Y:S02]  /*5ea0*/  UMOV UR5, UR11 ;  /* 0x0000000b00057c82 */ /* 0x000fe40008000000 */
[----:B------:R-:W-:Y:S02]  /*5eb0*/  USHF.R.U32.HI UR6, URZ, UR38, UR5 ;  /* 0x00000026ff067299 */ /* 0x000fe40008011605 */
[----:B------:R-:W-:Y:S02]  /*5ec0*/  UIMAD.WIDE.U32 UR22, UR8, UR14, URZ ;  /* 0x0000000e081672a5 */ /* 0x000fe4000f8e00ff */
[----:B------:R-:W-:Y:S02]  /*5ed0*/  USEL UR6, UR7, UR6, !UP2 ;  /* 0x0000000607067287 */ /* 0x000fe4000d000000 */
[----:B------:R-:W-:Y:S02]  /*5ee0*/  UISETP.NE.AND UP2, UPT, UR12, URZ, UPT ;  /* 0x000000ff0c00728c */ /* 0x000fe4000bf45270 */
[----:B------:R-:W-:Y:S01]  /*5ef0*/  UIMAD.WIDE.U32 UR10, UR6, UR14, URZ ;  /* 0x0000000e060a72a5 */ /* 0x000fe2000f8e00ff */
[----:B------:R-:W-:Y:S02]  /*5f00*/  UMOV UR5, UR19 ;  /* 0x0000001300057c82 */ /* 0x000fe40008000000 */
[----:B------:R-:W-:Y:S03]  /*5f10*/  USHF.R.U32.HI UR9, URZ, UR29, UR5 ;  /* 0x0000001dff097299 */ /* 0x000fe60008011605 */
[----:B------:R-:W-:Y:S02]  /*5f20*/  UMOV UR5, UR21 ;  /* 0x0000001500057c82 */ /* 0x000fe40008000000 */
[----:B------:R-:W-:Y:S03]  /*5f30*/  @UP1 USHF.R.U32.HI UR4, URZ, UR15, UR5 ;  /* 0x0000000fff041299 */ /* 0x000fe60008011605 */
[----:B------:R-:W-:Y:S01]  /*5f40*/  UMOV UR5, UR23 ;  /* 0x0000001700057c82 */ /* 0x000fe20008000000 */
[----:B------:R-:W-:Y:S02]  /*5f50*/  UIMAD UR4, UR42, UR4, URZ ;  /* 0x000000042a0472a4 */ /* 0x000fe4000f8e02ff */
[----:B------:R-:W-:Y:S02]  /*5f60*/  @UP1 USHF.R.U32.HI UR8, URZ, UR15, UR5 ;  /* 0x0000000fff081299 */ /* 0x000fe40008011605 */
[----:B------:R-:W-:Y:S02]  /*5f70*/  USEL UR5, UR13, UR9, !UP0 ;  /* 0x000000090d057287 */ /* 0x000fe4000c000000 */
[----:B------:R-:W-:Y:S02]  /*5f80*/  UIMAD UR9, UR42, UR8, URZ ;  /* 0x000000082a0972a4 */ /* 0x000fe4000f8e02ff */
[----:B------:R-:W-:Y:S03]  /*5f90*/  UISETP.GE.AND UP0, UPT, UR6, UR4, UPT ;  /* 0x000000040600728c */ /* 0x000fe6000bf06270 */
[----:B------:R-:W-:Y:S01]  /*5fa0*/  UMOV UR4, UR11 ;  /* 0x0000000b00047c82 */ /* 0x000fe20008000000 */
[----:B------:R-:W-:Y:S02]  /*5fb0*/  UISETP.GE.OR UP0, UPT, UR5, UR9, UP0 ;  /* 0x000000090500728c */ /* 0x000fe40008706670 */
[----:B------:R-:W-:Y:S02]  /*5fc0*/  USHF.R.U32.HI UR4, URZ, UR15, UR4 ;  /* 0x0000000fff047299 */ /* 0x000fe40008011604 */
[----:B------:R-:W-:Y:S02]  /*5fd0*/  UIMAD.WIDE.U32 UR10, UR5, UR14, URZ ;  /* 0x0000000e050a72a5 */ /* 0x000fe4000f8e00ff */
[----:B------:R-:W-:Y:S04]  /*5fe0*/  USEL UR12, UR6, UR4, !UP1 ;  /* 0x00000004060c7287 */ /* 0x000fe8000c800000 */
[----:B------:R-:W-:Y:S01]  /*5ff0*/  UIADD3 UR9, UPT, UPT, -UR12, URZ, URZ ;  /* 0x000000ff0c097290 */ /* 0x000fe2000fffe1ff */
[----:B------:R-:W-:Y:S02]  /*6000*/  @!UP0 UMOV UR4, UR11 ;  /* 0x0000000b00048c82 */ /* 0x000fe40008000000 */
[----:B------:R-:W-:Y:S02]  /*6010*/  @!UP0 USHF.R.U32.HI UR4, URZ, UR15, UR4 ;  /* 0x0000000fff048299 */ /* 0x000fe40008011604 */
[----:B------:R-:W-:Y:S02]  /*6020*/  UIMAD UR9, UR42, UR9, UR6 ;  /* 0x000000092a0972a4 */ /* 0x000fe4000f8e0206 */
[----:B------:R-:W-:Y:S02]  /*6030*/  @!UP0 USEL UR4, UR5, UR4, !UP1 ;  /* 0x0000000405048287 */ /* 0x000fe4000c800000 */
[----:B------:R-:W-:Y:S02]  /*6040*/  UISETP.NE.AND UP1, UPT, UR24, URZ, UPT ;  /* 0x000000ff1800728c */ /* 0x000fe4000bf25270 */
[----:B------:R-:W-:Y:S02]  /*6050*/  @!UP0 UIMAD UR9, UR8, UR9, UR4 ;  /* 0x00000009080982a4 */ /* 0x000fe4000f8e0204 */
[----:B------:R-:W-:Y:S02]  /*6060*/  @!UP0 UIADD3 UR10, UPT, UPT, UR12, -UR4, URZ ;  /* 0x800000040c0a8290 */ /* 0x000fe4000fffe0ff */
[----:B------:R-:W-:Y:S02]  /*6070*/  UIADD3 UR4, UPT, UPT, -UR5, URZ, URZ ;  /* 0x000000ff05047290 */ /* 0x000fe4000fffe1ff */
[----:B------:R-:W-:Y:S02]  /*6080*/  UIADD3 UR8, UPT, UPT, -UR6, URZ, URZ ;  /* 0x000000ff06087290 */ /* 0x000fe4000fffe1ff */
[----:B------:R-:W-:Y:S02]  /*6090*/  @!UP0 UIMAD UR6, UR10, UR42, UR5 ;  /* 0x0000002a0a0682a4 */ /* 0x000fe4000f8e0205 */
[----:B------:R-:W-:Y:S02]  /*60a0*/  UIMAD UR13, UR16, UR4, UR13 ;  /* 0x00000004100d72a4 */ /* 0x000fe4000f8e020d */
[----:B------:R-:W-:Y:S01]  /*60b0*/  UIMAD UR7, UR30, UR8, UR7 ;  /* 0x000000081e0772a4 */ /* 0x000fe2000f8e0207 */
[----:B------:R-:W-:Y:S02]  /*60c0*/  @!UP0 UMOV UR5, UR9 ;  /* 0x0000000900058c82 */ /* 0x000fe40008000000 */
[----:B------:R-:W-:Y:S02]  /*60d0*/  UIMAD UR13, UR5, UR16, UR13 ;  /* 0x00000010050d72a4 */ /* 0x000fe4000f8e020d */
[----:B------:R-:W-:Y:S11]  /*60e0*/  UIMAD UR7, UR6, UR30, UR7 ;  /* 0x0000001e060772a4 */ /* 0x000ff6000f8e0207 */
[----:B------:R-:W-:Y:S01]  /*60f0*/  @!UPT UIADD3 URZ, UPT, UPT, URZ, URZ, URZ ;  /* 0x000000fffffff290 */ /* 0x000fe2000fffe0ff */
.L_x_120:
[----:B------:R-:W3:Y:S01]  /*6100*/  @!UP3 LDCU.128 UR20, c[0x0][0xb10] ;  /* 0x00016200ff14b7ac */ /* 0x000ee20008000c00 */
[----:B------:R-:W-:Y:S02]  /*6110*/  ISETP.NE.U32.AND P0, PT, RZ, UR26, PT ;  /* 0x0000001aff007c0c */ /* 0x000fe4000bf05070 */
[----:B------:R-:W-:Y:S02]  /*6120*/  SHF.L.U32 R2, R11, 0x1f, RZ ;  /* 0x0000001f0b027819 */ /* 0x000fe400000006ff */
[----:B------:R-:W-:Y:S01]  /*6130*/  ISETP.NE.AND.EX P0, PT, RZ, UR27, PT, P0 ;  /* 0x0000001bff007c0c */ /* 0x000fe2000bf05300 */
[----:B------:R-:W4:Y:S01]  /*6140*/  @!UP3 LDCU UR5, c[0x0][0xb0c] ;  /* 0x00016180ff05b7ac */ /* 0x000f220008000800 */
[----:B---3--:R-:W-:Y:S07]  /*6150*/  UIMAD.WIDE.U32 UR8, UR13, UR20, URZ ;  /* 0x000000140d0872a5 */ /* 0x008fee000f8e00ff */
[----:B------:R-:W-:Y:S01]  /*6160*/  @!UP3 UMOV UR4, UR9 ;  /* 0x000000090004bc82 */ /* 0x000fe20008000000 */
[----:B----4-:R-:W-:Y:S02]  /*6170*/  @!UP3 UISETP.NE.AND UP0, UPT, UR5, 0x1, UPT ;  /* 0x000000010500b88c */ /* 0x010fe4000bf05270 */
[----:B------:R-:W-:Y:S02]  /*6180*/  @!UP3 USHF.R.U32.HI UR4, URZ, UR21, UR4 ;  /* 0x00000015ff04b299 */ /* 0x000fe40008011604 */
[----:B------:R-:W-:Y:S02]  /*6190*/  UIMAD.WIDE.U32 UR8, UR7, UR23, URZ ;  /* 0x00000017070872a5 */ /* 0x000fe4000f8e00ff */
[----:B------:R-:W-:Y:S02]  /*61a0*/  @!UP3 USEL UR10, UR13, UR4, !UP0 ;  /* 0x000000040d0ab287 */ /* 0x000fe4000c000000 */
[----:B------:R-:W-:Y:S03]  /*61b0*/  @!UP3 UISETP.NE.AND UP0, UPT, UR22, 0x1, UPT ;  /* 0x000000011600b88c */ /* 0x000fe6000bf05270 */
[----:B------:R-:W-:Y:S02]  /*61c0*/  @!UP3 UMOV UR6, UR9 ;  /* 0x000000090006bc82 */ /* 0x000fe40008000000 */
[----:B------:R-:W3:Y:S02]  /*61d0*/  @!UP3 LDCU UR4, c[0x0][0xb20] ;  /* 0x00016400ff04b7ac */ /* 0x000ee40008000800 */
[----:B---3--:R-:W-:Y:S04]  /*61e0*/  @!UP3 USHF.R.U32.HI UR6, URZ, UR4, UR6 ;  /* 0x00000004ff06b299 */ /* 0x008fe80008011606 */
[----:B------:R-:W-:Y:S04]  /*61f0*/  @!UP3 USEL UR6, UR7, UR6, !UP0 ;  /* 0x000000060706b287 */ /* 0x000fe8000c000000 */
[----:B------:R-:W-:Y:S02]  /*6200*/  @!UP3 UIADD3 UR4, UPT, UPT, -UR10, UR6, URZ ;  /* 0x000000060a04b290 */ /* 0x000fe4000fffe1ff */
[----:B------:R-:W-:Y:S02]  /*6210*/  @!UP3 UIADD3 UR6, UPT, UPT, UR10, -UR6, URZ ;  /* 0x800000060a06b290 */ /* 0x000fe4000fffe0ff */
[----:B------:R-:W-:Y:S02]  /*6220*/  @!UP3 UIMAD UR13, UR4, UR5, UR13 ;  /* 0x00000005040db2a4 */ /* 0x000fe4000f8e020d */
[----:B------:R-:W-:Y:S01]  /*6230*/  @!UP3 UIMAD UR7, UR6, UR22, UR7 ;  /* 0x000000160607b2a4 */ /* 0x000fe2000f8e0207 */
[----:B------:R-:W-:Y:S11]  /*6240*/  BRA.U UP4, `(.L_x_121) ;  /* 0x0000000104107547 */ /* 0x000ff6000b800000 */
[----:B------:R-:W-:Y:S04]  /*6250*/  MOV R3, UR43 ;  /* 0x0000002b00037c02 */ /* 0x000fe80008000f00 */
[----:B------:R-:W-:Y:S04]  /*6260*/  SHF.L.U32 R3, R3, 0x1f, RZ ;  /* 0x0000001f03037819 */ /* 0x000fe800000006ff */
[----:B------:R-:W3:Y:S02]  /*6270*/  SYNCS.PHASECHK.TRANS64.TRYWAIT P1, [UR17+0x258], R3 ;  /* 0x00025803ff0075a7 */ /* 0x000ee40008021111 */
[----:B---3--:R-:W-:Y:S05]  /*6280*/  @!P1 BRA `(.L_x_122) ;  /* 0x0000003400849947 */ /* 0x008fea0003800000 */
.L_x_121:
[----:B------:R-:W-:Y:S05]  /*6290*/  BRA.U !UP6, `(.L_x_123) ;  /* 0x000000010e387547 */ /* 0x000fea000b800000 */
[----:B------:R-:W-:Y:S01]  /*62a0*/  UPLOP3.LUT UP1, UPT, UPT, UPT, UP5, 0x80, 0x8 ;  /* 0x000000000008789c */ /* 0x000fe20003f2f050 */
[----:B-1----:R-:W-:Y:S01]  /*62b0*/  HFMA2 R0, -RZ, RZ, 0, 5.9604644775390625e-08 ;  /* 0x00000001ff007431 */ /* 0x002fe200000001ff */
[----:B------:R-:W1:Y:S01]  /*62c0*/  LDCU.64 UR8, c[0x0][0x358] ;  /* 0x00006b00ff0877ac */ /* 0x000e620008000a00 */
[----:B------:R-:W-:Y:S03]  /*62d0*/  IMAD.MOV.U32 R80, RZ, RZ, 0x1 ;  /* 0x00000001ff507424 */ /* 0x000fe600078e00ff */
[----:B------:R-:W-:Y:S05]  /*62e0*/  PLOP3.LUT P1, PT, PT, PT, UP1, 0x80, 0x8 ;  /* 0x000000000008781c */ /* 0x000fea0003f2f018 */
[----:B------:R-:W3:Y:S01]  /*62f0*/  @UP1 LDCU.64 UR4, c[0x0][0x888] ;  /* 0x00011100ff0417ac */ /* 0x000ee20008000a00 */
[----:B------:R-:W-:Y:S07]  /*6300*/  @UP1 UIMAD UR6, UR36, UR26, URZ ;  /* 0x0000001a240612a4 */ /* 0x000fee000f8e02ff */
[----:B------:R-:W-:Y:S01]  /*6310*/  @!P1 PRMT R80, R0, 0x7610, R80 ;  /* 0x0000761000509816 */ /* 0x000fe20000000050 */
[----:B---3--:R-:W-:Y:S06]  /*6320*/  @UP1 UIMAD.WIDE UR4, UR6, 0x4, UR4 ;  /* 0x00000004060418a5 */ /* 0x008fec000f8e0204 */
[----:B------:R-:W-:Y:S01]  /*6330*/  IMAD.U32 R4, RZ, RZ, UR4 ;  /* 0x00000004ff047e24 */ /* 0x000fe2000f8e00ff */
[----:B------:R-:W-:Y:S04]  /*6340*/  MOV R5, UR5 ;  /* 0x0000000500057c02 */ /* 0x000fe80008000f00 */
[----:B------:R-:W3:Y:S01]  /*6350*/  @!UP1 LDCU UR4, c[0x0][0x880] ;  /* 0x00011000ff0497ac */ /* 0x000ee20008000800 */
[----:B-1---5:R4:W5:Y:S02]  /*6360*/  @P1 LDG.E R39, desc[UR8][R4.64] ;  /* 0x0000000804271981 */ /* 0x022964000c1e1900 */
[----:B---34-:R-:W-:Y:S07]  /*6370*/  @!P1 IMAD.U32 R39, RZ, RZ, UR4 ;  /* 0x00000004ff279e24 */ /* 0x018fee000f8e00ff */
.L_x_123:
[----:B-----5:R-:W-:Y:S01]  /*6380*/  @!P0 FSETP.EQ.AND P2, PT, R39, RZ, PT ;  /* 0x000000ff2700820b */ /* 0x020fe20003f42000 */
[----:B------:R-:W-:Y:S01]  /*6390*/  @!UPT UIADD3 URZ, UPT, UPT, URZ, URZ, URZ ;  /* 0x000000fffffff290 */ /* 0x000fe2000fffe0ff */
[----:B------:R-:W-:Y:S11]  /*63a0*/  @!P0 BRA `(.L_x_124) ;  /* 0x0000000000148947 */ /* 0x000ff60003800000 */
[----:B------:R-:W-:Y:S02]  /*63b0*/  LOP3.LUT P0, RZ, R80, 0xff, RZ, 0xc0, !PT ;  /* 0x000000ff50ff7812 */ /* 0x000fe4000780c0ff */
[----:B------:R-:W-:Y:S04]  /*63c0*/  PLOP3.LUT P2, PT, PT, PT, UP1, 0x80, 0x8 ;  /* 0x000000000008781c */ /* 0x000fe80003f4f018 */
[----:B------:R-:W-:Y:S07]  /*63d0*/  PLOP3.LUT P2, PT, P2, PT, PT, 0x8, 0x80 ;  /* 0x000000000080781c */ /* 0x000fee000174e170 */
[----:B------:R-:W-:Y:S11]  /*63e0*/  @P0 FSETP.EQ.AND P2, PT, R39, RZ, PT ;  /* 0x000000ff2700020b */ /* 0x000ff60003f42000 */
[----:B------:R-:W-:Y:S02]  /*63f0*/  @!UPT UIADD3 URZ, UPT, UPT, URZ, URZ, URZ ;  /* 0x000000fffffff290 */ /* 0x000fe4000fffe0ff */
.L_x_124:
[----:B------:R-:W3:Y:S01]  /*6400*/  SYNCS.PHASECHK.TRANS64.TRYWAIT P0, [UR17+0x248], R2 ;  /* 0x00024802ff0075a7 */ /* 0x000ee20008001111 */
[----:B------:R-:W-:Y:S02]  /*6410*/  ELECT P1, URZ, PT ;  /* 0x0000000000ff782f */ /* 0x000fe40003820000 */
[----:B------:R-:W-:Y:S01]  /*6420*/  IADD3 R10, PT, PT, R10, 0x1, RZ ;  /* 0x000000010a0a7810 */ /* 0x000fe20007ffe0ff */
[----:B---3--:R-:W-:Y:S10]  /*6430*/  @!P0 BRA `(.L_x_125) ;  /* 0x0000003400308947 */ /* 0x008ff40003800000 */
.L_x_243:
[----:B------:R-:W-:Y:S01]  /*6440*/  PLOP3.LUT P1, PT, P2, P1, PT, 0xf2, 0x2f ;  /* 0x00000000002f781c */ /* 0x000fe20001723e72 */
[----:B------:R-:W-:Y:S01]  /*6450*/  UMOV UR18, 0x0 ;  /* 0x0000000000127882 */ /* 0x000fe20000000000 */
[----:B------:R-:W-:Y:S01]  /*6460*/  UMOV UR19, 0x10000000 ;  /* 0x1000000000137882 */ /* 0x000fe20000000000 */
[----:B------:R-:W-:Y:S01]  /*6470*/  UMOV UR12, UR36 ;  /* 0x00000024000c7c82 */ /* 0x000fe20008000000 */
[----:B------:R-:W-:Y:S01]  /*6480*/  LOP3.LUT R11, R11, 0x1, RZ, 0x3c, !PT ;  /* 0x000000010b0b7812 */ /* 0x000fe200078e3cff */
[----:B------:R-:W-:Y:S01]  /*6490*/  UMOV UR36, UR25 ;  /* 0x0000001900247c82 */ /* 0x000fe20008000000 */
[----:B------:R-:W-:Y:S07]  /*64a0*/  UPLOP3.LUT UP4, UPT, UPT, UPT, UPT, 0x80, 0x8 ;  /* 0x000000000008789c */ /* 0x000fee0003f8f070 */
[----:B-1----:R-:W-:Y:S01]  /*64b0*/  @!P1 IADD3 R2, P0, PT, R12, 0x580, RZ ;  /* 0x000005800c029810 */ /* 0x002fe20007f1e0ff */
[----:B------:R-:W-:Y:S03]  /*64c0*/  VOTEU.ALL UP0, P1 ;  /* 0x0000000000ff7886 */ /* 0x000fe60000800000 */
[----:B------:R-:W-:Y:S01]  /*64d0*/  @!P1 R2UR UR5, R2 ;  /* 0x00000000020592ca */ /* 0x000fe200000e0000 */
[----:B------:R-:W-:Y:S01]  /*64e0*/  @!P1 IMAD.X R0, RZ, RZ, R13, P0 ;  /* 0x000000ffff009224 */ /* 0x000fe200000e060d */
[----:B------:R-:W-:Y:S01]  /*64f0*/  @!UP0 USHF.L.U32 UR10, UR46, 0x6, URZ ;  /* 0x000000062e0a8899 */ /* 0x000fe200080006ff */
[----:B------:R-:W-:Y:S01]  /*6500*/  ISETP.NE.AND P0, PT, R10, 0x2, PT ;  /* 0x000000020a00780c */ /* 0x000fe20003f05270 */
[----:B------:R-:W-:Y:S02]  /*6510*/  @!UP0 USHF.L.U32 UR11, UR45, 0x6, URZ ;  /* 0x000000062d0b8899 */ /* 0x000fe400080006ff */
[----:B------:R-:W-:Y:S01]  /*6520*/  @!P1 R2UR UR4, R0 ;  /* 0x00000000000492ca */ /* 0x000fe200000e0000 */
[----:B------:R-:W-:Y:S01]  /*6530*/  @!UP0 UIADD3 UR8, UPT, UPT, UR17, 0x400, URZ ;  /* 0x0000040011088890 */ /* 0x000fe2000fffe0ff */
[----:B------:R-:W-:Y:S01]  /*6540*/  SEL R0, RZ, 0x1, P0 ;  /* 0x00000001ff007807 */ /* 0x000fe20000000000 */
[----:B------:R-:W-:Y:S01]  /*6550*/  @!UP0 UIADD3 UR9, UPT, UPT, UR17, 0x240, URZ ;  /* 0x0000024011098890 */ /* 0x000fe2000fffe0ff */
[----:B------:R-:W-:Y:S01]  /*6560*/  SEL R10, R10, RZ, P0 ;  /* 0x000000ff0a0a7207 */ /* 0x000fe20000000000 */
[----:B------:R-:W-:Y:S01]  /*6570*/  VOTEU.ALL UP0, P1 ;  /* 0x0000000000ff7886 */ /* 0x000fe20000800000 */
[----:B------:R-:W-:Y:S01]  /*6580*/  LOP3.LUT R9, R9, R0, RZ, 0x3c, !PT ;  /* 0x0000000009097212 */ /* 0x000fe200078e3cff */
[----:B------:R-:W-:Y:S01]  /*6590*/  IMAD.U32 R2, RZ, RZ, UR5 ;  /* 0x00000005ff027e24 */ /* 0x000fe2000f8e00ff */
[----:B------:R-:W-:Y:S02]  /*65a0*/  UIADD3 UR46, UPT, UPT, UR7, UR59, URZ ;  /* 0x0000003b072e7290 */ /* 0x000fe4000fffe0ff */
[----:B------:R-:W-:Y:S03]  /*65b0*/  UIADD3 UR45, UPT, UPT, UR13, UR55, URZ ;  /* 0x000000370d2d7290 */ /* 0x000fe6000fffe0ff */
[----:B------:R-:W-:Y:S01]  /*65c0*/  IMAD.U32 R3, RZ, RZ, UR4 ;  /* 0x00000004ff037e24 */ /* 0x000fe2000f8e00ff */
[----:B------:R-:W-:Y:S04]  /*65d0*/  @!P1 R2UR UR4, R2 ;  /* 0x00000000020492ca */ /* 0x000fe800000e0000 */
[----:B------:R-:W-:Y:S11]  /*65e0*/  @!P1 R2UR UR5, R3 ;  /* 0x00000000030592ca */ /* 0x000ff600000e0000 */
[----:B------:R-:W-:Y:S02]  /*65f0*/  @!UPT UIADD3 URZ, UPT, UPT, URZ, URZ, URZ ;  /* 0x000000fffffff290 */ /* 0x000fe4000fffe0ff */
[----:B------:R1:W-:Y:S01]  /*6600*/  @!UP0 UTMALDG.3D [UR8], [UR4], desc[UR18] ;  /* 0x00001208040085b4 */ /* 0x0003e20008011000 */
[----:B------:R1:W-:Y:S01]  /*6610*/  @!P1 SYNCS.ARRIVE.TRANS64.RED.A0TR RZ, [UR17+0x240], R8 ;  /* 0x00024008ffff99a7 */ /* 0x0003e20008300411 */
[----:B------:R-:W-:Y:S01]  /*6620*/  SYNCS.ARRIVE.TRANS64.RED.A1T0 RZ, [UR34], RZ ;  /* 0x000000ffffff79a7 */ /* 0x000fe20008100422 */
[----:B------:R-:W-:Y:S05]  /*6630*/  BRA.U UP2, `(.L_x_126) ;  /* 0xfffffff502747547 */ /* 0x000fea000b83ffff */
[----:B------:R-:W-:Y:S07]  /*6640*/  MOV R0, UR17 ;  /* 0x0000001100007c02 */ /* 0x000fee0008000f00 */
.L_x_127:
[----:B---3--:R-:W-:-:S04]  /*6650*/  SHF.L.U32 R2, R11, 0x1f, RZ ;  /* 0x0000001f0b027819 */ /* 0x008fc800000006ff */
[----:B------:R3:W4:Y:S03]  /*6660*/  SYNCS.PHASECHK.TRANS64.TRYWAIT P0, [R0+URZ+0x248], R2 ;  /* 0x00024802000075a7 */ /* 0x00072600080011ff */
[----:B----4-:R-:W-:Y:S05]  /*6670*/  @!P0 NANOSLEEP.SYNCS 0x989680 ;  /* 0x009896800000895d */ /* 0x010fea0003900000 */
[----:B------:R-:W4:Y:S02]  /*6680*/  @!P0 SYNCS.PHASECHK.TRANS64 P0, [R0+URZ+0x248], R2 ;  /* 0x00024802000085a7 */ /* 0x000f2400080010ff */
[----:B-12-4-:R-:W-:Y:S05]  /*6690*/  @P0 EXIT ;  /* 0x000000000000094d */ /* 0x016fea0003800000 */
[----:B------:R-:W-:Y:S05]  /*66a0*/  BRA `(.L_x_127) ;  /* 0xfffffffc00e87947 */ /* 0x000fea000383ffff */
.L_x_118:
[----:B------:R-:W-:-:S06]  /*66b0*/  UISETP.GE.AND UP0, UPT, UR13, 0x4, UPT ;  /* 0x000000040d00788c */ /* 0x000fcc000bf06270 */
[----:B------:R-:W-:-:S13]  /*66c0*/  PLOP3.LUT P0, PT, PT, PT, UP0, 0x80, 0x8 ;  /* 0x000000000008781c */ /* 0x000fda0003f0f008 */
[----:B-1----:R-:W-:Y:S05]  /*66d0*/  @!P0 EXIT ;  /* 0x000000000000894d */ /* 0x002fea0003800000 */
[----:B------:R-:W1:Y:S08]  /*66e0*/  S2UR UR4, SR_CgaCtaId ;  /* 0x00000000000479c3 */ /* 0x000e700000008800 */
[----:B------:R-:W-:Y:S01]  /*66f0*/  BAR.SYNC.DEFER_BLOCKING 0x6, 0xa0 ;  /* 0x0182800000007b1d */ /* 0x000fe20000010000 */
[----:B------:R-:W-:Y:S01]  /*6700*/  IMAD.SHL.U32 R6, R69, 0x40, RZ ;  /* 0x0000004045067824 */ /* 0x000fe200078e00ff */
[----:B------:R-:W-:Y:S01]  /*6710*/  SHF.R.U32.HI R7, RZ, 0x1, R69 ;  /* 0x00000001ff077819 */ /* 0x000fe20000011645 */
[----:B------:R-:W-:Y:S01]  /*6720*/  IMAD.SHL.U32 R3, R81, 0x800, RZ ;  /* 0x0000080051037824 */ /* 0x000fe200078e00ff */
[----:B------:R-:W-:Y:S01]  /*6730*/  CS2R R84, SRZ ;  /* 0x0000000000547805 */ /* 0x000fe2000001ff00 */
[C---:B------:R-:W-:Y:S01]  /*6740*/  IMAD.U32 R37, R69.reuse, 0x10000, RZ ;  /* 0x0001000045257824 */ /* 0x040fe200078e00ff */
[----:B------:R-:W-:Y:S01]  /*6750*/  UMOV UR44, 0x400 ;  /* 0x00000400002c7882 */ /* 0x000fe20000000000 */
[C---:B------:R-:W-:Y:S01]  /*6760*/  LOP3.LUT R2, R6.reuse, 0x180, RZ, 0xc0, !PT ;  /* 0x0000018006027812 */ /* 0x040fe200078ec0ff */
[----:B------:R-:W2:Y:S01]  /*6770*/  LDC.64 R74, c[0x0][0x888] ;  /* 0x00022200ff4a7b82 */ /* 0x000ea20000000a00 */
[----:B------:R-:W-:Y:S01]  /*6780*/  LOP3.LUT R6, R6, 0x640, RZ, 0xc0, !PT ;  /* 0x0000064006067812 */ /* 0x000fe200078ec0ff */
[----:B------:R-:W-:Y:S01]  /*6790*/  IMAD.MOV.U32 R36, RZ, RZ, RZ ;  /* 0x000000ffff247224 */ /* 0x000fe200078e00ff */
[----:B------:R-:W-:Y:S01]  /*67a0*/  LOP3.LUT R7, R2, 0x20, R7, 0xf8, !PT ;  /* 0x0000002002077812 */ /* 0x000fe200078ef807 */
[----:B------:R-:W-:Y:S01]  /*67b0*/  IMAD.SHL.U32 R2, R69, 0x8, RZ ;  /* 0x0000000845027824 */ /* 0x000fe200078e00ff */
[----:B------:R-:W-:Y:S01]  /*67c0*/  LOP3.LUT R3, R6, 0x800, R3, 0xf8, !PT ;  /* 0x0000080006037812 */ /* 0x000fe200078ef803 */
[----:B------:R-:W-:Y:S01]  /*67d0*/  IMAD.MOV.U32 R86, RZ, RZ, RZ ;  /* 0x000000ffff567224 */ /* 0x000fe200078e00ff */
[----:B------:R-:W3:Y:S01]  /*67e0*/  LDCU UR53, c[0x0][0x370] ;  /* 0x00006e00ff3577ac */ /* 0x000ee20008000800 */
[----:B------:R-:W4:Y:S01]  /*67f0*/  LDC.64 R76, c[0x0][0x890] ;  /* 0x00022400ff4c7b82 */ /* 0x000f220000000a00 */
[----:B------:R-:W-:Y:S01]  /*6800*/  LOP3.LUT R2, R7, 0x30, R2, 0x78, !PT ;  /* 0x0000003007027812 */ /* 0x000fe200078e7802 */
[----:B------:R-:W-:Y:S01]  /*6810*/  IMAD.MOV.U32 R83, RZ, RZ, RZ ;  /* 0x000000ffff537224 */ /* 0x000fe200078e00ff */
[----:B------:R-:W2:Y:S02]  /*6820*/  LDCU.64 UR62, c[0x0][0x348] ;  /* 0x00006900ff3e77ac */ /* 0x000ea40008000a00 */
[----:B------:R-:W-:Y:S01]  /*6830*/  LOP3.LUT R79, R3, R2, RZ, 0xfc, !PT ;  /* 0x00000002034f7212 */ /* 0x000fe200078efcff */
[----:B------:R-:W-:Y:S01]  /*6840*/  IMAD.SHL.U32 R3, R81, 0x200000, RZ ;  /* 0x0020000051037824 */ /* 0x000fe200078e00ff */
[----:B-1----:R-:W-:Y:S01]  /*6850*/  ULEA UR44, UR4, UR44, 0x18 ;  /* 0x0000002c042c7291 */ /* 0x002fe2000f8ec0ff */
[----:B------:R-:W1:Y:S01]  /*6860*/  LDC.64 R72, c[0x0][0x8b0] ;  /* 0x00022c00ff487b82 */ /* 0x000e620000000a00 */
[----:B------:R-:W-:Y:S01]  /*6870*/  IMAD.SHL.U32 R2, R69, 0x10, RZ ;  /* 0x0000001045027824 */ /* 0x000fe200078e00ff */
[----:B------:R-:W1:Y:S01]  /*6880*/  LDCU UR43, c[0x0][0xb0c] ;  /* 0x00016180ff2b77ac */ /* 0x000e620008000800 */
[----:B------:R-:W-:-:S02]  /*6890*/  LOP3.LUT R3, R3, 0x200000, RZ, 0xc0, !PT ;  /* 0x0020000003037812 */ /* 0x000fc400078ec0ff */
[----:B------:R-:W-:Y:S01]  /*68a0*/  VIADD R78, R79, UR44 ;  /* 0x0000002c4f4e7c36 */ /* 0x000fe20008000000 */
[----:B------:R-:W-:Y:S01]  /*68b0*/  UIADD3 UR4, UPT, UPT, UR44, 0x1400, URZ ;  /* 0x000014002c047890 */ /* 0x000fe2000fffe0ff */
[----:B------:R-:W-:Y:S01]  /*68c0*/  LOP3.LUT R37, R3, 0x400000, R37, 0xf8, !PT ;  /* 0x0040000003257812 */ /* 0x000fe200078ef825 */
[----:B------:R-:W3:Y:S01]  /*68d0*/  LDS R0, [UR44+0x310] ;  /* 0x0003102cff007984 */ /* 0x000ee20008000800 */
[----:B------:R-:W1:Y:S01]  /*68e0*/  LDC.64 R70, c[0x0][0x8a8] ;  /* 0x00022a00ff467b82 */ /* 0x000e620000000a00 */
[----:B------:R-:W-:Y:S01]  /*68f0*/  LOP3.LUT R2, R2, 0x20, RZ, 0xc0, !PT ;  /* 0x0000002002027812 */ /* 0x000fe200078ec0ff */
[----:B------:R-:W1:Y:S01]  /*6900*/  LDCU UR61, c[0x0][0xb20] ;  /* 0x00016400ff3d77ac */ /* 0x000e620008000800 */
[----:B------:R-:W-:Y:S02]  /*6910*/  IMAD.U32 R87, RZ, RZ, UR4 ;  /* 0x00000004ff577e24 */ /* 0x000fe4000f8e00ff */
[----:B------:R-:W-:Y:S01]  /*6920*/  IADD3 R78, PT, PT, -R2, 0x400, R78 ;  /* 0x00000400024e7810 */ /* 0x000fe20007ffe14e */
[----:B------:R-:W1:Y:S01]  /*6930*/  LDCU UR39, c[0x0][0xb30] ;  /* 0x00016600ff2777ac */ /* 0x000e620008000800 */
[----:B------:R-:W1:Y:S01]  /*6940*/  LDCU.64 UR56, c[0x0][0x888] ;  /* 0x00011100ff3877ac */ /* 0x000e620008000a00 */
[----:B------:R-:W1:Y:S01]  /*6950*/  LDCU.64 UR40, c[0x0][0xb28] ;  /* 0x00016500ff2877ac */ /* 0x000e620008000a00 */
[----:B------:R-:W1:Y:S01]  /*6960*/  LDCU.128 UR48, c[0x0][0xb10] ;  /* 0x00016200ff3077ac */ /* 0x000e620008000c00 */
[----:B------:R-:W1:Y:S01]  /*6970*/  LDCU UR52, c[0x0][0x374] ;  /* 0x00006e80ff3477ac */ /* 0x000e620008000800 */
[----:B------:R-:W-:Y:S01]  /*6980*/  UIADD3 UR58, UPT, UPT, UR44, 0x400, URZ ;  /* 0x000004002c3a7890 */ /* 0x000fe2000fffe0ff */
[----:B--234-:R-:W-:-:S11]  /*6990*/  IMAD.IADD R37, R0, 0x1, R37 ;  /* 0x0000000100257824 */ /* 0x01cfd600078e0225 */
.L_x_145:
[----:B------:R-:W-:Y:S02]  /*69a0*/  LEA R3, R83, UR44, 0x3 ;  /* 0x0000002c53037c11 */ /* 0x000fe4000f8e18ff */
[----:B------:R-:W-:Y:S02]  /*69b0*/  SHF.L.U32 R0, R85, 0x1f, RZ ;  /* 0x0000001f55007819 */ /* 0x000fe400000006ff */
[----:B-1----:R-:W-:Y:S02]  /*69c0*/  LEA R4, R83, UR44, 0x4 ;  /* 0x0000002c53047c11 */ /* 0x002fe4000f8e20ff */
[----:B------:R-:W2:Y:S02]  /*69d0*/  SYNCS.PHASECHK.TRANS64.TRYWAIT P0, [R3+URZ+0x260], R0 ;  /* 0x00026000030075a7 */ /* 0x000ea400080011ff */
[----:B--2---:R-:W-:Y:S05]  /*69e0*/  @!P0 BRA `(.L_x_128) ;  /* 0x0000002c00dc8947 */ /* 0x004fea0003800000 */
.L_x_244:
        /* <DEDUP_REMOVED lines=11> */
[----:B------:R-:W-:Y:S01]  /*6aa0*/  PLOP3.LUT P0, PT, PT, PT, UP1, 0x80, 0x8 ;  /* 0x000000000008781c */ /* 0x000fe20003f0f018 */
[----:B------:R-:W-:Y:S11]  /*6ab0*/  UP2UR UR47, UPR, URZ, 0x2 ;  /* 0x00000002ff2f7883 */ /* 0x000ff60008000000 */
[----:B------:R-:W-:Y:S01]  /*6ac0*/  @!UPT UIADD3 URZ, UPT, UPT, URZ, URZ, URZ ;  /* 0x000000fffffff290 */ /* 0x000fe2000fffe0ff */
[----:B--2---:R-:W-:Y:S02]  /*6ad0*/  @P0 SHF.R.U32.HI R0, RZ, 0x10, R5 ;  /* 0x00000010ff000819 */ /* 0x004fe40000011605 */
        /* <DEDUP_REMOVED lines=12> */
[----:B-1----:R-:W-:Y:S02]  /*6ba0*/  UIMAD.WIDE.U32 UR4, UR52, UR51, URZ ;  /* 0x00000033340472a5 */ /* 0x002fe4000f8e00ff */
[----:B------:R-:W-:Y:S02]  /*6bb0*/  UIMAD.WIDE.U32 UR6, UR53, UR48, URZ ;  /* 0x00000030350672a5 */ /* 0x000fe4000f8e00ff */
[----:B------:R-:W-:Y:S02]  /*6bc0*/  UISETP.NE.AND UP0, UPT, UR50, 0x1, UPT ;  /* 0x000000013200788c */ /* 0x000fe4000bf05270 */
[----:B------:R-:W-:Y:S02]  /*6bd0*/  UIMAD.WIDE.U32 UR8, UR37, UR51, URZ ;  /* 0x00000033250872a5 */ /* 0x000fe4000f8e00ff */
[----:B------:R-:W-:Y:S02]  /*6be0*/  UIMAD.WIDE.U32 UR10, UR38, UR48, URZ ;  /* 0x00000030260a72a5 */ /* 0x000fe4000f8e00ff */
[----:B------:R-:W-:Y:S02]  /*6bf0*/  UISETP.NE.AND UP1, UPT, UR43, 0x1, UPT ;  /* 0x000000012b00788c */ /* 0x000fe4000bf25270 */
[----:B------:R-:W-:Y:S01]  /*6c00*/  UISETP.NE.AND UP2, UPT, UR42, 0x1, UPT ;  /* 0x000000012a00788c */ /* 0x000fe2000bf45270 */
[----:B------:R-:W-:Y:S02]  /*6c10*/  UMOV UR4, UR5 ;  /* 0x0000000500047c82 */ /* 0x000fe40008000000 */
[----:B------:R-:W-:Y:S03]  /*6c20*/  USHF.R.U32.HI UR5, URZ, UR61, UR4 ;  /* 0x0000003dff057299 */ /* 0x000fe60008011604 */
[----:B------:R-:W-:Y:S02]  /*6c30*/  UMOV UR4, UR7 ;  /* 0x0000000700047c82 */ /* 0x000fe40008000000 */
[----:B------:R-:W-:Y:S02]  /*6c40*/  USHF.R.U32.HI UR7, URZ, UR49, UR4 ;  /* 0x00000031ff077299 */ /* 0x000fe40008011604 */
[----:B------:R-:W-:Y:S02]  /*6c50*/  USEL UR4, UR52, UR5, !UP0 ;  /* 0x0000000534047287 */ /* 0x000fe4000c000000 */
[----:B------:R-:W-:Y:S01]  /*6c60*/  USEL UR7, UR53, UR7, !UP1 ;  /* 0x0000000735077287 */ /* 0x000fe2000c800000 */
[----:B------:R-:W-:Y:S01]  /*6c70*/  UMOV UR5, UR9 ;  /* 0x0000000900057c82 */ /* 0x000fe20008000000 */
[----:B------:R-:W-:Y:S02]  /*6c80*/  UIMAD.WIDE.U32 UR8, UR4, UR40, URZ ;  /* 0x00000028040872a5 */ /* 0x000fe4000f8e00ff */
[----:B------:R-:W-:Y:S03]  /*6c90*/  USHF.R.U32.HI UR6, URZ, UR61, UR5 ;  /* 0x0000003dff067299 */ /* 0x000fe60008011605 */
[----:B------:R-:W-:Y:S01]  /*6ca0*/  UMOV UR5, UR11 ;  /* 0x0000000b00057c82 */ /* 0x000fe20008000000 */
[----:B------:R-:W-:Y:S02]  /*6cb0*/  UIMAD.WIDE.U32 UR10, UR7, UR40, URZ ;  /* 0x00000028070a72a5 */ /* 0x000fe4000f8e00ff */
[----:B------:R-:W-:Y:S02]  /*6cc0*/  USHF.R.U32.HI UR12, URZ, UR49, UR5 ;  /* 0x00000031ff0c7299 */ /* 0x000fe40008011605 */
[----:B------:R-:W-:Y:S01]  /*6cd0*/  USEL UR6, UR37, UR6, !UP0 ;  /* 0x0000000625067287 */ /* 0x000fe2000c000000 */
[----:B------:R-:W-:Y:S02]  /*6ce0*/  UMOV UR5, UR9 ;  /* 0x0000000900057c82 */ /* 0x000fe40008000000 */
[----:B------:R-:W-:Y:S01]  /*6cf0*/  UMOV UR10, UR11 ;  /* 0x0000000b000a7c82 */ /* 0x000fe20008000000 */
[----:B------:R-:W-:Y:S02]  /*6d00*/  @UP2 USHF.R.U32.HI UR4, URZ, UR41, UR5 ;  /* 0x00000029ff042299 */ /* 0x000fe40008011605 */
[----:B------:R-:W-:Y:S02]  /*6d10*/  @UP2 USHF.R.U32.HI UR7, URZ, UR41, UR10 ;  /* 0x00000029ff072299 */ /* 0x000fe4000801160a */
[----:B------:R-:W-:Y:S02]  /*6d20*/  UIMAD UR4, UR42, UR4, URZ ;  /* 0x000000042a0472a4 */ /* 0x000fe4000f8e02ff */
[----:B------:R-:W-:Y:S02]  /*6d30*/  UIMAD.WIDE.U32 UR10, UR6, UR40, URZ ;  /* 0x00000028060a72a5 */ /* 0x000fe4000f8e00ff */
[----:B------:R-:W-:Y:S02]  /*6d40*/  USEL UR5, UR38, UR12, !UP1 ;  /* 0x0000000c26057287 */ /* 0x000fe4000c800000 */
[----:B------:R-:W-:Y:S02]  /*6d50*/  UIMAD UR8, UR42, UR7, URZ ;  /* 0x000000072a0872a4 */ /* 0x000fe4000f8e02ff */
[----:B------:R-:W-:Y:S03]  /*6d60*/  UISETP.GE.AND UP0, UPT, UR6, UR4, UPT ;  /* 0x000000040600728c */ /* 0x000fe6000bf06270 */
[----:B------:R-:W-:Y:S01]  /*6d70*/  UMOV UR4, UR11 ;  /* 0x0000000b00047c82 */ /* 0x000fe20008000000 */
[----:B------:R-:W-:Y:S02]  /*6d80*/  UISETP.GE.OR UP0, UPT, UR5, UR8, UP0 ;  /* 0x000000080500728c */ /* 0x000fe40008706670 */
[----:B------:R-:W-:Y:S02]  /*6d90*/  USHF.R.U32.HI UR4, URZ, UR41, UR4 ;  /* 0x00000029ff047299 */ /* 0x000fe40008011604 */
[----:B------:R-:W-:Y:S02]  /*6da0*/  UIMAD.WIDE.U32 UR8, UR5, UR40, URZ ;  /* 0x00000028050872a5 */ /* 0x000fe4000f8e00ff */
[----:B------:R-:W-:Y:S02]  /*6db0*/  USEL UR11, UR6, UR4, !UP2 ;  /* 0x00000004060b7287 */ /* 0x000fe4000d000000 */
[----:B------:R-:W-:Y:S02]  /*6dc0*/  UIADD3 UR8, UPT, UPT, -UR5, URZ, URZ ;  /* 0x000000ff05087290 */ /* 0x000fe4000fffe1ff */
[----:B------:R-:W-:Y:S01]  /*6dd0*/  UIADD3 UR10, UPT, UPT, -UR11, URZ, URZ ;  /* 0x000000ff0b0a7290 */ /* 0x000fe2000fffe1ff */
[----:B------:R-:W-:Y:S01]  /*6de0*/  @!UP0 UMOV UR4, UR9 ;  /* 0x0000000900048c82 */ /* 0x000fe20008000000 */
[----:B------:R-:W-:Y:S02]  /*6df0*/  UIADD3 UR9, UPT, UPT, -UR6, URZ, URZ ;  /* 0x000000ff06097290 */ /* 0x000fe4000fffe1ff */
[----:B------:R-:W-:Y:S02]  /*6e00*/  @!UP0 USHF.R.U32.HI UR4, URZ, UR41, UR4 ;  /* 0x00000029ff048299 */ /* 0x000fe40008011604 */
[----:B------:R-:W-:Y:S02]  /*6e10*/  UIMAD UR10, UR42, UR10, UR6 ;  /* 0x0000000a2a0a72a4 */ /* 0x000fe4000f8e0206 */
[----:B------:R-:W-:Y:S04]  /*6e20*/  @!UP0 USEL UR4, UR5, UR4, !UP2 ;  /* 0x0000000405048287 */ /* 0x000fe8000d000000 */
[----:B------:R-:W-:Y:S02]  /*6e30*/  @!UP0 UIMAD UR10, UR7, UR10, UR4 ;  /* 0x0000000a070a82a4 */ /* 0x000fe4000f8e0204 */
[----:B------:R-:W-:Y:S02]  /*6e40*/  @!UP0 UIADD3 UR11, UPT, UPT, UR11, -UR4, URZ ;  /* 0x800000040b0b8290 */ /* 0x000fe4000fffe0ff */
[----:B------:R-:W-:Y:S02]  /*6e50*/  UIMAD UR7, UR43, UR8, UR38 ;  /* 0x000000082b0772a4 */ /* 0x000fe4000f8e0226 */
[----:B------:R-:W-:Y:S02]  /*6e60*/  @!UP0 UIMAD UR6, UR11, UR42, UR5 ;  /* 0x0000002a0b0682a4 */ /* 0x000fe4000f8e0205 */
[----:B------:R-:W-:Y:S01]  /*6e70*/  UIMAD UR4, UR50, UR9, UR37 ;  /* 0x00000009320472a4 */ /* 0x000fe2000f8e0225 */
[----:B------:R-:W-:Y:S02]  /*6e80*/  @!UP0 UMOV UR5, UR10 ;  /* 0x0000000a00058c82 */ /* 0x000fe40008000000 */
[----:B------:R-:W-:Y:S02]  /*6e90*/  UIMAD UR38, UR5, UR43, UR7 ;  /* 0x0000002b052672a4 */ /* 0x000fe4000f8e0207 */
[----:B------:R-:W-:Y:S11]  /*6ea0*/  UIMAD UR37, UR6, UR50, UR4 ;  /* 0x00000032062572a4 */ /* 0x000ff6000f8e0204 */
[----:B------:R-:W-:Y:S01]  /*6eb0*/  @!UPT UIADD3 URZ, UPT, UPT, URZ, URZ, URZ ;  /* 0x000000fffffff290 */ /* 0x000fe2000fffe0ff */
.L_x_129:
[----:B-1----:R-:W-:Y:S01]  /*6ec0*/  UISETP.NE.AND UP0, UPT, UR39, 0x1, UPT ;  /* 0x000000012700788c */ /* 0x002fe2000bf05270 */
[----:B------:R-:W-:Y:S10]  /*6ed0*/  IADD3 R83, PT, PT, R83, 0x1, RZ ;  /* 0x0000000153537810 */ /* 0x000ff40007ffe0ff */
[----:B------:R-:W1:Y:S01]  /*6ee0*/  @!UP0 LDCU.128 UR12, c[0x0][0xb10] ;  /* 0x00016200ff0c87ac */ /* 0x000e620008000c00 */
[----:B------:R-:W3:Y:S01]  /*6ef0*/  @!UP0 LDCU UR5, c[0x0][0xb0c] ;  /* 0x00016180ff0587ac */ /* 0x000ee20008000800 */
[----:B------:R-:W4:Y:S01]  /*6f00*/  @!UP0 LDCU UR10, c[0x0][0xb20] ;  /* 0x00016400ff0a87ac */ /* 0x000f220008000800 */
[----:B-1----:R-:W-:Y:S02]  /*6f10*/  UIMAD.WIDE.U32 UR8, UR38, UR12, URZ ;  /* 0x0000000c260872a5 */ /* 0x002fe4000f8e00ff */
[----:B------:R-:W-:Y:S02]  /*6f20*/  UIMAD.WIDE.U32 UR6, UR37, UR15, URZ ;  /* 0x0000000f250672a5 */ /* 0x000fe4000f8e00ff */
[----:B------:R-:W-:Y:S03]  /*6f30*/  @!UP0 UISETP.NE.AND UP1, UPT, UR14, 0x1, UPT ;  /* 0x000000010e00888c */ /* 0x000fe6000bf25270 */
[----:B------:R-:W-:Y:S01]  /*6f40*/  @!UP0 UMOV UR4, UR9 ;  /* 0x0000000900048c82 */ /* 0x000fe20008000000 */
[----:B---3--:R-:W-:Y:S02]  /*6f50*/  @!UP0 UISETP.NE.AND UP2, UPT, UR5, 0x1, UPT ;  /* 0x000000010500888c */ /* 0x008fe4000bf45270 */
[----:B------:R-:W-:Y:S01]  /*6f60*/  @!UP0 USHF.R.U32.HI UR4, URZ, UR13, UR4 ;  /* 0x0000000dff048299 */ /* 0x000fe20008011604 */
[----:B------:R-:W-:Y:S02]  /*6f70*/  @!UP0 UMOV UR6, UR7 ;  /* 0x0000000700068c82 */ /* 0x000fe40008000000 */
[----:B----4-:R-:W-:Y:S02]  /*6f80*/  @!UP0 USHF.R.U32.HI UR6, URZ, UR10, UR6 ;  /* 0x0000000aff068299 */ /* 0x010fe40008011606 */
[----:B------:R-:W-:Y:S02]  /*6f90*/  @!UP0 USEL UR7, UR38, UR4, !UP2 ;  /* 0x0000000426078287 */ /* 0x000fe4000d000000 */
[----:B------:R-:W-:Y:S04]  /*6fa0*/  @!UP0 USEL UR6, UR37, UR6, !UP1 ;  /* 0x0000000625068287 */ /* 0x000fe8000c800000 */
[----:B------:R-:W-:Y:S02]  /*6fb0*/  @!UP0 UIADD3 UR4, UPT, UPT, -UR7, UR6, URZ ;  /* 0x0000000607048290 */ /* 0x000fe4000fffe1ff */
[----:B------:R-:W-:Y:S02]  /*6fc0*/  @!UP0 UIADD3 UR6, UPT, UPT, UR7, -UR6, URZ ;  /* 0x8000000607068290 */ /* 0x000fe4000fffe0ff */
[----:B------:R-:W-:Y:S02]  /*6fd0*/  @!UP0 UIMAD UR38, UR4, UR5, UR38 ;  /* 0x00000005042682a4 */ /* 0x000fe4000f8e0226 */
[----:B------:R-:W-:Y:S02]  /*6fe0*/  @!UP0 UIMAD UR37, UR6, UR14, UR37 ;  /* 0x0000000e062582a4 */ /* 0x000fe4000f8e0225 */
[----:B------:R-:W-:Y:S09]  /*6ff0*/  ULOP3.LUT UP0, URZ, UR58, 0x1b0, URZ, 0xc0, !UPT ;  /* 0x000001b03aff7892 */ /* 0x000ff2000f80c0ff */
[----:B------:R-:W-:Y:S05]  /*7000*/  BRA.U !UP0, `(.L_x_130) ;  /* 0x0000000108407547 */ /* 0x000fea000b800000 */
[----:B------:R-:W1:Y:S01]  /*7010*/  LDCU.64 UR8, c[0x4][0x80] ;  /* 0x01001000ff0877ac */ /* 0x000e620008000a00 */
[----:B------:R-:W-:Y:S01]  /*7020*/  MOV R3, 0x0 ;  /* 0x0000000000037802 */ /* 0x000fe20000000f00 */
[----:B------:R-:W-:Y:S02]  /*7030*/  HFMA2 R12, -RZ, RZ, 0, 5.9604644775390625e-08 ;  /* 0x00000001ff0c7431 */ /* 0x000fe400000001ff */
[----:B------:R-:W-:Y:S02]  /*7040*/  IMAD.MOV.U32 R8, RZ, RZ, 0x70 ;  /* 0x00000070ff087424 */ /* 0x000fe400078e00ff */
[----:B------:R-:W-:Y:S01]  /*7050*/  IMAD.MOV.U32 R13, RZ, RZ, RZ ;  /* 0x000000ffff0d7224 */ /* 0x000fe200078e00ff */
[----:B------:R-:W3:Y:S01]  /*7060*/  LDCU.64 UR6, c[0x4][0x88] ;  /* 0x01001100ff0677ac */ /* 0x000ee20008000a00 */
[----:B------:R-:W4:Y:S01]  /*7070*/  LDC.64 R2, c[0x4][R3] ;  /* 0x0100000003027b82 */ /* 0x000f220000000a00 */
[----:B------:R-:W2:Y:S01]  /*7080*/  LDCU.64 UR4, c[0x4][0x8] ;  /* 0x01000100ff0477ac */ /* 0x000ea20008000a00 */
[----:B-1----:R-:W-:Y:S01]  /*7090*/  MOV R5, UR9 ;  /* 0x0000000900057c02 */ /* 0x002fe20008000f00 */
[----:B------:R-:W-:Y:S01]  /*70a0*/  IMAD.U32 R4, RZ, RZ, UR8 ;  /* 0x00000008ff047e24 */ /* 0x000fe2000f8e00ff */
[----:B---3--:R-:W-:Y:S01]  /*70b0*/  MOV R7, UR7 ;  /* 0x0000000700077c02 */ /* 0x008fe20008000f00 */
[----:B------:R-:W-:Y:S01]  /*70c0*/  IMAD.U32 R6, RZ, RZ, UR6 ;  /* 0x00000006ff067e24 */ /* 0x000fe2000f8e00ff */
[----:B--2---:R-:W-:Y:S01]  /*70d0*/  MOV R11, UR5 ;  /* 0x00000005000b7c02 */ /* 0x004fe20008000f00 */
[----:B------:R-:W-:Y:S02]  /*70e0*/  IMAD.U32 R10, RZ, RZ, UR4 ;  /* 0x00000004ff0a7e24 */ /* 0x000fe4000f8e00ff */
[----:B------:R-:W-:Y:S07]  /*70f0*/  LEPC R20, `(.L_x_130) ;  /* 0x000000001014794e */ /* 0x000fee0000000000 */
[----:B----45:R-:W-:Y:S05]  /*7100*/  CALL.ABS.NOINC R2 ;  /* 0x0000000002007343 */ /* 0x030fea0003c00000 */
.L_x_130:
[----:B------:R-:W-:Y:S01]  /*7110*/  LOP3.LUT P0, RZ, R87, 0x1b0, RZ, 0xc0, !PT ;  /* 0x000001b057ff7812 */ /* 0x000fe2000780c0ff */
[----:B------:R-:W-:Y:S11]  /*7120*/  BSSY.RECONVERGENT B6, `(.L_x_131) ;  /* 0x0000013000067945 */ /* 0x000ff60003800200 */
[----:B------:R-:W-:Y:S01]  /*7130*/  @!UPT UIADD3 URZ, UPT, UPT, URZ, URZ, URZ ;  /* 0x000000fffffff290 */ /* 0x000fe2000fffe0ff */
[----:B------:R-:W-:Y:S05]  /*7140*/  @!P0 BRA `(.L_x_132) ;  /* 0x0000000000408947 */ /* 0x000fea0003800000 */
        /* <DEDUP_REMOVED lines=16> */
.L_x_132:
[----:B------:R-:W-:Y:S05]  /*7250*/  BSYNC.RECONVERGENT B6 ;  /* 0x0000000000067941 */ /* 0x000fea0003800200 */
.L_x_131:
[----:B------:R-:W-:Y:S01]  /*7260*/  ISETP.NE.U32.AND P3, PT, R76, RZ, PT ;  /* 0x000000ff4c00720c */ /* 0x000fe20003f65070 */
[----:B------:R-:W-:Y:S01]  /*7270*/  UISETP.NE.AND UP1, UPT, UR60, URZ, UPT ;  /* 0x000000ff3c00728c */ /* 0x000fe2000bf25270 */
[----:B------:R-:W-:Y:S02]  /*7280*/  ISETP.NE.U32.AND P4, PT, R72, RZ, PT ;  /* 0x000000ff4800720c */ /* 0x000fe40003f85070 */
[----:B------:R-:W-:Y:S02]  /*7290*/  ISETP.NE.AND.EX P3, PT, R77, RZ, PT, P3 ;  /* 0x000000ff4d00720c */ /* 0x000fe40003f65330 */
[----:B------:R-:W-:Y:S02]  /*72a0*/  PLOP3.LUT P1, PT, PT, PT, PT, 0x8, 0x80 ;  /* 0x000000000080781c */ /* 0x000fe40003f2e170 */
[----:B------:R-:W-:Y:S02]  /*72b0*/  PLOP3.LUT P0, PT, PT, PT, UP1, 0x80, 0x8 ;  /* 0x000000000008781c */ /* 0x000fe40003f0f018 */
[----:B------:R-:W-:Y:S02]  /*72c0*/  ISETP.NE.AND.EX P4, PT, R73, RZ, PT, P4 ;  /* 0x000000ff4900720c */ /* 0x000fe40003f85340 */
[----:B------:R-:W1:Y:S09]  /*72d0*/  @UP1 LDCU.64 UR4, c[0x0][0x888] ;  /* 0x00011100ff0417ac */ /* 0x000e720008000a00 */
[----:B------:R-:W-:Y:S01]  /*72e0*/  @P0 PLOP3.LUT P1, PT, P3, PT, PT, 0x80, 0x8 ;  /* 0x000000000008081c */ /* 0x000fe20001f2f070 */
[----:B-1----:R-:W-:Y:S04]  /*72f0*/  @UP1 UISETP.NE.U32.AND UP0, UPT, UR4, URZ, UPT ;  /* 0x000000ff0400128c */ /* 0x002fe8000bf05070 */
[----:B------:R-:W-:Y:S04]  /*7300*/  @UP1 UISETP.NE.AND.EX UP0, UPT, UR5, URZ, UPT, UP0 ;  /* 0x000000ff0500128c */ /* 0x000fe8000bf05300 */
[----:B------:R-:W-:Y:S01]  /*7310*/  @UP1 USEL UR4, URZ, 0xffffffff, UP0 ;  /* 0xffffffffff041887 */ /* 0x000fe20008000000 */
[----:B------:R-:W-:Y:S11]  /*7320*/  @!P3 BRA `(.L_x_133) ;  /* 0x000000000030b947 */ /* 0x000ff60003800000 */
[----:B------:R-:W-:Y:S01]  /*7330*/  ISETP.NE.U32.AND P2, PT, R74, RZ, PT ;  /* 0x000000ff4a00720c */ /* 0x000fe20003f45070 */
[----:B------:R-:W1:Y:S01]  /*7340*/  LDCU.64 UR6, c[0x0][0x358] ;  /* 0x00006b00ff0677ac */ /* 0x000e620008000a00 */
[----:B------:R-:W-:Y:S02]  /*7350*/  IMAD.MOV.U32 R80, RZ, RZ, 0x1 ;  /* 0x00000001ff507424 */ /* 0x000fe400078e00ff */
[----:B------:R-:W-:Y:S11]  /*7360*/  ISETP.NE.AND.EX P2, PT, R75, RZ, PT, P2 ;  /* 0x000000ff4b00720c */ /* 0x000ff60003f45320 */
[----:B------:R-:W-:Y:S02]  /*7370*/  @!UPT UIADD3 URZ, UPT, UPT, URZ, URZ, URZ ;  /* 0x000000fffffff290 */ /* 0x000fe4000fffe0ff */
[----:B------:R-:W3:Y:S01]  /*7380*/  @P2 LDC.64 R2, c[0x0][0x888] ;  /* 0x00022200ff022b82 */ /* 0x000ee20000000a00 */
[----:B--2---:R-:W-:Y:S04]  /*7390*/  @P2 IMAD R0, R76, UR36, RZ ;  /* 0x000000244c002c24 */ /* 0x004fe8000f8e02ff */
[----:B---3--:R-:W-:Y:S04]  /*73a0*/  @P2 IMAD.WIDE R2, R0, 0x4, R2 ;  /* 0x0000000400022825 */ /* 0x008fe800078e0202 */
[----:B------:R-:W-:Y:S01]  /*73b0*/  HFMA2 R0, -RZ, RZ, 0, 5.9604644775390625e-08 ;  /* 0x00000001ff007431 */ /* 0x000fe200000001ff */
[----:B-1---5:R1:W5:Y:S04]  /*73c0*/  @P2 LDG.E R39, desc[UR6][R2.64] ;  /* 0x0000000602272981 */ /* 0x022368000c1e1900 */
[----:B------:R-:W-:Y:S01]  /*73d0*/  @!P2 PRMT R80, R0, 0x7610, R80 ;  /* 0x000076100050a816 */ /* 0x000fe20000000050 */
[----:B-1----:R-:W3:Y:S06]  /*73e0*/  @!P2 LDC R39, c[0x0][0x880] ;  /* 0x00022000ff27ab82 */ /* 0x002eec0000000800 */
.L_x_133:
[----:B------:R-:W-:Y:S05]  /*73f0*/  @!P4 BRA `(.L_x_134) ;  /* 0x000000000024c947 */ /* 0x000fea0003800000 */
[----:B------:R-:W-:Y:S01]  /*7400*/  ISETP.NE.U32.AND P2, PT, R70, RZ, PT ;  /* 0x000000ff4600720c */ /* 0x000fe20003f45070 */
[----:B------:R-:W1:Y:S03]  /*7410*/  LDCU.64 UR6, c[0x0][0x358] ;  /* 0x00006b00ff0677ac */ /* 0x000e660008000a00 */
[----:B------:R-:W-:Y:S11]  /*7420*/  ISETP.NE.AND.EX P2, PT, R71, RZ, PT, P2 ;  /* 0x000000ff4700720c */ /* 0x000ff60003f45320 */
[----:B------:R-:W-:Y:S02]  /*7430*/  @!UPT UIADD3 URZ, UPT, UPT, URZ, URZ, URZ ;  /* 0x000000fffffff290 */ /* 0x000fe4000fffe0ff */
[----:B------:R-:W4:Y:S01]  /*7440*/  @P2 LDC.64 R2, c[0x0][0x8a8] ;  /* 0x00022a00ff022b82 */ /* 0x000f220000000a00 */
[----:B--2---:R-:W-:Y:S04]  /*7450*/  @P2 IMAD R0, R72, UR36, RZ ;  /* 0x0000002448002c24 */ /* 0x004fe8000f8e02ff */
[----:B----4-:R-:W-:Y:S05]  /*7460*/  @P2 IMAD.WIDE R2, R0, 0x4, R2 ;  /* 0x0000000400022825 */ /* 0x010fea00078e0202 */
[----:B-1---5:R1:W5:Y:S02]  /*7470*/  @P2 LDG.E R38, desc[UR6][R2.64] ;  /* 0x0000000602262981 */ /* 0x022364000c1e1900 */
[----:B-1----:R-:W4:Y:S02]  /*7480*/  @!P2 LDC R38, c[0x0][0x8a0] ;  /* 0x00022800ff26ab82 */ /* 0x002f240000000800 */
.L_x_134:
[----:B---3-5:R-:W-:Y:S01]  /*7490*/  @P0 FSETP.NEU.AND P4, PT, R39, RZ, PT ;  /* 0x000000ff2700020b */ /* 0x028fe20003f8d000 */
[----:B--2---:R-:W-:Y:S01]  /*74a0*/  IMAD.U32 R0, RZ, RZ, UR4 ;  /* 0x00000004ff007e24 */ /* 0x004fe2000f8e00ff */
[----:B------:R-:W-:Y:S01]  /*74b0*/  @P0 LOP3.LUT P2, RZ, R80, 0xff, RZ, 0xc0, !PT ;  /* 0x000000ff50ff0812 */ /* 0x000fe2000784c0ff */
[----:B------:R-:W-:Y:S01]  /*74c0*/  BSSY B1, `(.L_x_135) ;  /* 0x0000035000017945 */ /* 0x000fe20003800000 */
[----:B------:R-:W-:Y:S02]  /*74d0*/  @P0 SEL R2, RZ, 0xffffffff, P4 ;  /* 0xffffffffff020807 */ /* 0x000fe40002000000 */
[----:B------:R-:W-:Y:S02]  /*74e0*/  CS2R R18, SRZ ;  /* 0x0000000000127805 */ /* 0x000fe4000001ff00 */
[----:B------:R-:W-:Y:S02]  /*74f0*/  LEA R82, R36, UR44, 0x3 ;  /* 0x0000002c24527c11 */ /* 0x000fe4000f8e18ff */
[----:B------:R-:W-:Y:S02]  /*7500*/  CS2R R16, SRZ ;  /* 0x0000000000107805 */ /* 0x000fe4000001ff00 */
[----:B------:R-:W-:Y:S02]  /*7510*/  @P1 SEL R2, R0, R2, !P2 ;  /* 0x0000000200021207 */ /* 0x000fe40005000000 */
[----:B------:R-:W-:Y:S02]  /*7520*/  CS2R R26, SRZ ;  /* 0x00000000001a7805 */ /* 0x000fe4000001ff00 */
[----:B------:R-:W-:Y:S02]  /*7530*/  SHF.L.U32 R4, R86, 0x1f, RZ ;  /* 0x0000001f56047819 */ /* 0x000fe400000006ff */
[----:B------:R-:W-:Y:S02]  /*7540*/  CS2R R24, SRZ ;  /* 0x0000000000187805 */ /* 0x000fe4000001ff00 */
[----:B------:R-:W-:Y:S02]  /*7550*/  @P0 LOP3.LUT R2, R2, 0x1, RZ, 0xc0, !PT ;  /* 0x0000000102020812 */ /* 0x000fe400078ec0ff */
[----:B------:R-:W-:Y:S02]  /*7560*/  PLOP3.LUT P5, PT, PT, PT, PT, 0x8, 0x80 ;  /* 0x000000000080781c */ /* 0x000fe40003fae170 */
[----:B------:R-:W-:Y:S01]  /*7570*/  ISETP.NE.U32.OR P1, PT, R2, 0x1, !P0 ;  /* 0x000000010200780c */ /* 0x000fe20004725470 */
[----:B------:R-:W-:Y:S11]  /*7580*/  IMAD R2, R36, 0x20, R37 ;  /* 0x0000002024027824 */ /* 0x000ff600078e0225 */
[----:B------:R-:W-:Y:S01]  /*7590*/  @!UPT UIADD3 URZ, UPT, UPT, URZ, URZ, URZ ;  /* 0x000000fffffff290 */ /* 0x000fe2000fffe0ff */
[----:B------:R-:W-:Y:S04]  /*75a0*/  @P1 SHF.L.U32 R0, R84, 0x1f, RZ ;  /* 0x0000001f54001819 */ /* 0x000fe800000006ff */
[----:B------:R-:W1:Y:S01]  /*75b0*/  @P1 SYNCS.PHASECHK.TRANS64.TRYWAIT P0, [UR44+0x240], R0 ;  /* 0x00024000ff0015a7 */ /* 0x000e62000800112c */
[----:B------:R2:W3:Y:S01]  /*75c0*/  SYNCS.PHASECHK.TRANS64.TRYWAIT P4, [R82+URZ+0x280], R4 ;  /* 0x00028004520075a7 */ /* 0x0004e200080811ff */
[----:B-1----:R-:W-:Y:S01]  /*75d0*/  @P1 PLOP3.LUT P5, PT, P0, PT, PT, 0x8, 0x80 ;  /* 0x000000000080181c */ /* 0x002fe200007ae170 */
[----:B------:R-:W-:Y:S01]  /*75e0*/  @!UPT UIADD3 URZ, UPT, UPT, URZ, URZ, URZ ;  /* 0x000000fffffff290 */ /* 0x000fe2000fffe0ff */
[----:B--23--:R-:W-:Y:S11]  /*75f0*/  @!P1 BRA `(.L_x_136) ;  /* 0x0000000000849947 */ /* 0x00cff60003800000 */
[----:B------:R-:W-:Y:S01]  /*7600*/  ISETP.NE.U32.AND P0, PT, RZ, UR56, PT ;  /* 0x00000038ff007c0c */ /* 0x000fe2000bf05070 */
[----:B------:R-:W-:Y:S01]  /*7610*/  BSSY B0, `(.L_x_137) ;  /* 0x0000012000007945 */ /* 0x000fe20003800000 */
[----:B------:R-:W-:Y:S02]  /*7620*/  FSETP.NEU.AND P2, PT, R39, RZ, PT ;  /* 0x000000ff2700720b */ /* 0x000fe40003f4d000 */
[----:B------:R-:W-:Y:S02]  /*7630*/  CS2R R26, SRZ ;  /* 0x00000000001a7805 */ /* 0x000fe4000001ff00 */
[----:B------:R-:W-:Y:S02]  /*7640*/  ISETP.NE.AND.EX P0, PT, RZ, UR57, PT, P0 ;  /* 0x00000039ff007c0c */ /* 0x000fe4000bf05300 */
[----:B------:R-:W-:Y:S02]  /*7650*/  CS2R R24, SRZ ;  /* 0x0000000000187805 */ /* 0x000fe4000001ff00 */
[----:B------:R-:W-:Y:S02]  /*7660*/  LOP3.LUT P1, RZ, R80, 0xff, RZ, 0xc0, !PT ;  /* 0x000000ff50ff7812 */ /* 0x000fe4000782c0ff */
[----:B------:R-:W-:Y:S02]  /*7670*/  CS2R R18, SRZ ;  /* 0x0000000000127805 */ /* 0x000fe4000001ff00 */
[----:B------:R-:W-:Y:S02]  /*7680*/  SEL R0, RZ, 0xffffffff, P2 ;  /* 0xffffffffff007807 */ /* 0x000fe40001000000 */
[----:B------:R-:W-:Y:S02]  /*7690*/  CS2R R16, SRZ ;  /* 0x0000000000107805 */ /* 0x000fe4000001ff00 */
[----:B------:R-:W-:Y:S04]  /*76a0*/  SEL R3, RZ, 0xffffffff, P0 ;  /* 0xffffffffff037807 */ /* 0x000fe80000000000 */
[----:B------:R-:W-:Y:S04]  /*76b0*/  @P3 SEL R0, R3, R0, !P1 ;  /* 0x0000000003003207 */ /* 0x000fe80004800000 */
[----:B------:R-:W-:Y:S04]  /*76c0*/  LOP3.LUT R0, R0, 0x1, RZ, 0xc0, !PT ;  /* 0x0000000100007812 */ /* 0x000fe800078ec0ff */
[----:B------:R-:W-:Y:S01]  /*76d0*/  ISETP.NE.U32.AND P0, PT, R0, 0x1, PT ;  /* 0x000000010000780c */ /* 0x000fe20003f05070 */
[----:B------:R-:W-:Y:S01]  /*76e0*/  @!UPT UIADD3 URZ, UPT, UPT, URZ, URZ, URZ ;  /* 0x000000fffffff290 */ /* 0x000fe2000fffe0ff */
[----:B------:R-:W-:Y:S11]  /*76f0*/  @!P5 BRA `(.L_x_138) ;  /* 0x00000000000cd947 */ /* 0x000ff60003800000 */
[----:B------:R-:W-:Y:S04]  /*7700*/  SHF.L.U32 R3, R84, 0x1f, RZ ;  /* 0x0000001f54037819 */ /* 0x000fe800000006ff */
[----:B------:R-:W1:Y:S02]  /*7710*/  SYNCS.PHASECHK.TRANS64.TRYWAIT P1, [UR44+0x240], R3 ;  /* 0x00024003ff0075a7 */ /* 0x000e64000802112c */
[----:B-1----:R-:W-:Y:S05]  /*7720*/  @!P1 BRA `(.L_x_139) ;  /* 0x0000002000a09947 */ /* 0x002fea0003800000 */
.L_x_138:
[----:B------:R-:W-:Y:S05]  /*7730*/  BSYNC B0 ;  /* 0x0000000000007941 */ /* 0x000fea0003800000 */
.L_x_137:
[----:B------:R-:W2:Y:S01]  /*7740*/  S2UR UR5, SR_CgaCtaId ;  /* 0x00000000000579c3 */ /* 0x000ea20000008800 */
[----:B------:R3:W1:Y:S01]  /*7750*/  @P0 LDS.128 R24, [R79+UR44+0x400] ;  /* 0x0004002c4f180984 */ /* 0x0006620008000c00 */
[----:B------:R-:W-:Y:S01]  /*7760*/  UIADD3 UR4, UPT, UPT, UR44, 0x248, URZ ;  /* 0x000002482c047890 */ /* 0x000fe2000fffe0ff */
[----:B------:R-:W-:Y:S02]  /*7770*/  LOP3.LUT R84, R84, 0x1, RZ, 0x3c, !PT ;  /* 0x0000000154547812 */ /* 0x000fe400078e3cff */
[----:B------:R3:W1:Y:S01]  /*7780*/  @P0 LDS.128 R16, [R78+0x10] ;  /* 0x000010004e100984 */ /* 0x0006620000000c00 */
[----:B------:R-:W-:Y:S01]  /*7790*/  @!PT LDS RZ, [RZ] ;  /* 0x00000000fffff984 */ /* 0x000fe20000000800 */
[----:B------:R-:W-:Y:S01]  /*77a0*/  @!PT LDS RZ, [RZ] ;  /* 0x00000000fffff984 */ /* 0x000fe20000000800 */
[----:B------:R-:W-:Y:S01]  /*77b0*/  @!PT LDS RZ, [RZ] ;  /* 0x00000000fffff984 */ /* 0x000fe20000000800 */
[----:B------:R-:W-:Y:S01]  /*77c0*/  @!PT LDS RZ, [RZ] ;  /* 0x00000000fffff984 */ /* 0x000fe20000000800 */
[----:B------:R5:W-:Y:S06]  /*77d0*/  MEMBAR.ALL.CTA ;  /* 0x0000000000007992 */ /* 0x000bec0000008000 */
[----:B-----5:R-:W5:Y:S01]  /*77e0*/  FENCE.VIEW.ASYNC.S ;  /* 0x00000000000073c6 */ /* 0x020f620000000000 */
[----:B--2---:R-:W-:Y:S09]  /*77f0*/  UPRMT UR4, UR5, 0x654, UR4 ;  /* 0x0000065405047896 */ /* 0x004ff20008000004 */
[----:B---3-5:R-:W-:Y:S03]  /*7800*/  SYNCS.ARRIVE.TRANS64.RED.A1T0 RZ, [UR4], RZ ;  /* 0x000000ffffff79a7 */ /* 0x028fe60008100404 */
.L_x_136:
[----:B------:R-:W-:Y:S05]  /*7810*/  BSYNC B1 ;  /* 0x0000000000017941 */ /* 0x000fea0003800000 */
.L_x_135:
[----:B-1----:R-:W-:Y:S04]  /*7820*/  SHF.R.U32.HI R0, RZ, 0x15, R2 ;  /* 0x00000015ff007819 */ /* 0x002fe80000011602 */
[----:B------:R-:W-:Y:S01]  /*7830*/  LOP3.LUT P0, RZ, R0, 0x3, R81, 0x48, !PT ;  /* 0x0000000300ff7812 */ /* 0x000fe20007804851 */
[----:B------:R-:W-:Y:S01]  /*7840*/  @!UPT UIADD3 URZ, UPT, UPT, URZ, URZ, URZ ;  /* 0x000000fffffff290 */ /* 0x000fe2000fffe0ff */
[----:B------:R-:W-:Y:S11]  /*7850*/  @P4 BRA `(.L_x_140) ;  /* 0x0000000000084947 */ /* 0x000ff60003800000 */
[----:B------:R-:W1:Y:S02]  /*7860*/  SYNCS.PHASECHK.TRANS64.TRYWAIT P1, [R82+URZ+0x280], R4 ;  /* 0x00028004520075a7 */ /* 0x000e6400080211ff */
[----:B-1----:R-:W-:Y:S05]  /*7870*/  @!P1 BRA `(.L_x_141) ;  /* 0x0000002000649947 */ /* 0x002fea0003800000 */
.L_x_140:
[----:B------:R-:W-:Y:S05]  /*7880*/  @!P0 BRA `(.L_x_142) ;  /* 0x0000000000408947 */ /* 0x000fea0003800000 */
[----:B------:R-:W2:Y:S01]  /*7890*/  LDCU.64 UR8, c[0x4][0x70] ;  /* 0x01000e00ff0877ac */ /* 0x000ea20008000a00 */
[----:B------:R-:W-:Y:S01]  /*78a0*/  MOV R15, 0x0 ;  /* 0x00000000000f7802 */ /* 0x000fe20000000f00 */
[----:B------:R-:W-:Y:S02]  /*78b0*/  HFMA2 R12, -RZ, RZ, 0, 5.9604644775390625e-08 ;  /* 0x00000001ff0c7431 */ /* 0x000fe400000001ff */
[----:B------:R-:W-:Y:S02]  /*78c0*/  IMAD.MOV.U32 R8, RZ, RZ, 0x192 ;  /* 0x00000192ff087424 */ /* 0x000fe400078e00ff */
[----:B------:R-:W-:Y:S01]  /*78d0*/  IMAD.MOV.U32 R13, RZ, RZ, RZ ;  /* 0x000000ffff0d7224 */ /* 0x000fe200078e00ff */
[----:B------:R-:W3:Y:S01]  /*78e0*/  LDCU.64 UR6, c[0x4][0x78] ;  /* 0x01000f00ff0677ac */ /* 0x000ee20008000a00 */
[----:B------:R-:W4:Y:S01]  /*78f0*/  LDC.64 R14, c[0x4][R15] ;  /* 0x010000000f0e7b82 */ /* 0x000f220000000a00 */
[----:B------:R-:W5:Y:S01]  /*7900*/  LDCU.64 UR4, c[0x4][0x10] ;  /* 0x01000200ff0477ac */ /* 0x000f620008000a00 */
[----:B--2---:R-:W-:Y:S01]  /*7910*/  MOV R5, UR9 ;  /* 0x0000000900057c02 */ /* 0x004fe20008000f00 */
[----:B-1----:R-:W-:Y:S01]  /*7920*/  IMAD.U32 R4, RZ, RZ, UR8 ;  /* 0x00000008ff047e24 */ /* 0x002fe2000f8e00ff */
[----:B---3--:R-:W-:Y:S01]  /*7930*/  MOV R7, UR7 ;  /* 0x0000000700077c02 */ /* 0x008fe20008000f00 */
[----:B------:R-:W-:Y:S01]  /*7940*/  IMAD.U32 R6, RZ, RZ, UR6 ;  /* 0x00000006ff067e24 */ /* 0x000fe2000f8e00ff */
[----:B-----5:R-:W-:Y:S01]  /*7950*/  MOV R11, UR5 ;  /* 0x00000005000b7c02 */ /* 0x020fe20008000f00 */
[----:B------:R-:W-:Y:S02]  /*7960*/  IMAD.U32 R10, RZ, RZ, UR4 ;  /* 0x00000004ff0a7e24 */ /* 0x000fe4000f8e00ff */
[----:B------:R-:W-:Y:S07]  /*7970*/  LEPC R20, `(.L_x_142) ;  /* 0x000000001014794e */ /* 0x000fee0000000000 */
[----:B----4-:R-:W-:Y:S05]  /*7980*/  CALL.ABS.NOINC R14 ;  /* 0x000000000e007343 */ /* 0x010fea0003c00000 */
.L_x_142:
[----:B------:R-:W-:Y:S01]  /*7990*/  LOP3.LUT P0, RZ, R69, 0x60, RZ, 0xc0, !PT ;  /* 0x0000006045ff7812 */ /* 0x000fe2000780c0ff */
[----:B------:R-:W-:Y:S05]  /*79a0*/  WARPSYNC.ALL ;  /* 0x0000000000007948 */ /* 0x000fea0003800000 */
[----:B------:R-:W-:Y:S01]  /*79b0*/  R2UR UR4, R2 ;  /* 0x00000000020472ca */ /* 0x000fe200000e0000 */
[----:B------:R-:W-:Y:S01]  /*79c0*/  BSSY.RECONVERGENT B0, `(.L_x_143) ;  /* 0x000009d000007945 */ /* 0x000fe20003800200 */
[-C--:B------:R-:W-:Y:S02]  /*79d0*/  F2FP.F16.E5M2.UNPACK_B R2, R24.reuse ;  /* 0x00000018ff02723e */ /* 0x080fe400020004ff */
[-C--:B-1----:R-:W-:Y:S02]  /*79e0*/  F2FP.F16.E5M2.UNPACK_B R4, R25.reuse ;  /* 0x00000019ff04723e */ /* 0x082fe400020004ff */
[----:B------:R-:W-:Y:S01]  /*79f0*/  F2FP.F16.E5M2.UNPACK_B R24, R24.H1 ;  /* 0x00000018ff18723e */ /* 0x000fe200030004ff */
[----:B------:R-:W-:Y:S01]  /*7a00*/  HADD2.F32 R0, -RZ, R2.H0_H0 ;  /* 0x20000002ff007230 */ /* 0x000fe20000004100 */
[----:B------:R-:W-:Y:S01]  /*7a10*/  F2FP.F16.E5M2.UNPACK_B R25, R25.H1 ;  /* 0x00000019ff19723e */ /* 0x000fe200030004ff */
[----:B------:R-:W-:Y:S01]  /*7a20*/  HADD2.F32 R41, -RZ, R4.H0_H0 ;  /* 0x20000004ff297230 */ /* 0x000fe20000004100 */
[-C--:B------:R-:W-:Y:S01]  /*7a30*/  F2FP.F16.E5M2.UNPACK_B R46, R26.reuse ;  /* 0x0000001aff2e723e */ /* 0x080fe200020004ff */
[--C-:B------:R-:W-:Y:S01]  /*7a40*/  HADD2.F32 R3, -RZ, R24.reuse.H0_H0 ;  /* 0x20000018ff037230 */ /* 0x100fe20000004100 */
[----:B------:R-:W-:Y:S01]  /*7a50*/  F2FP.F16.E5M2.UNPACK_B R48, R26.H1 ;  /* 0x0000001aff30723e */ /* 0x000fe200030004ff */
[----:B------:R-:W-:Y:S01]  /*7a60*/  HADD2.F32 R40, -RZ, R24.H1_H1 ;  /* 0x30000018ff287230 */ /* 0x000fe20000004100 */
[-C--:B------:R-:W-:Y:S01]  /*7a70*/  F2FP.F16.E5M2.UNPACK_B R50, R27.reuse ;  /* 0x0000001bff32723e */ /* 0x080fe200020004ff */
[----:B------:R-:W-:Y:S01]  /*7a80*/  HADD2.F32 R42, -RZ, R4.H1_H1 ;  /* 0x30000004ff2a7230 */ /* 0x000fe20000004100 */
[----:B------:R-:W-:Y:S01]  /*7a90*/  F2FP.F16.E5M2.UNPACK_B R52, R27.H1 ;  /* 0x0000001bff34723e */ /* 0x000fe200030004ff */
[--C-:B------:R-:W-:Y:S01]  /*7aa0*/  HADD2.F32 R43, -RZ, R25.reuse.H0_H0 ;  /* 0x20000019ff2b7230 */ /* 0x100fe20000004100 */
[-C--:B------:R-:W-:Y:S01]  /*7ab0*/  F2FP.F16.E5M2.UNPACK_B R54, R16.reuse ;  /* 0x00000010ff36723e */ /* 0x080fe200020004ff */
[----:B------:R-:W-:Y:S01]  /*7ac0*/  HADD2.F32 R44, -RZ, R25.H1_H1 ;  /* 0x30000019ff2c7230 */ /* 0x000fe20000004100 */
[----:B------:R-:W-:Y:S01]  /*7ad0*/  F2FP.F16.E5M2.UNPACK_B R56, R16.H1 ;  /* 0x00000010ff38723e */ /* 0x000fe200030004ff */
[----:B------:R-:W-:Y:S01]  /*7ae0*/  HADD2.F32 R2, -RZ, R2.H1_H1 ;  /* 0x30000002ff027230 */ /* 0x000fe20000004100 */
[-C--:B------:R-:W-:Y:S01]  /*7af0*/  F2FP.F16.E5M2.UNPACK_B R58, R17.reuse ;  /* 0x00000011ff3a723e */ /* 0x080fe200020004ff */
[--C-:B------:R-:W-:Y:S01]  /*7b00*/  HADD2.F32 R45, -RZ, R46.reuse.H0_H0 ;  /* 0x2000002eff2d7230 */ /* 0x100fe20000004100 */
        /* <DEDUP_REMOVED lines=10> */
[----:B------:R-:W1:Y:S01]  /*7bb0*/  LDTM.x32 R4, tmem[UR4] ;  /* 0x00000004000479ee */ /* 0x000e6200082c0000 */
[----:B------:R-:W-:Y:S01]  /*7bc0*/  NOP ;  /* 0x0000000000007918 */ /* 0x000fe20000000000 */
[----:B------:R-:W-:Y:S01]  /*7bd0*/  IADD3 R82, PT, PT, R82, 0x2a0, RZ ;  /* 0x000002a052527810 */ /* 0x000fe20007ffe0ff */
[--C-:B------:R-:W-:Y:S01]  /*7be0*/  HADD2.F32 R53, -RZ, R54.reuse.H0_H0 ;  /* 0x20000036ff357230 */ /* 0x100fe20000004100 */
[----:B------:R-:W-:Y:S01]  /*7bf0*/  IADD3 R36, PT, PT, R36, 0x1, RZ ;  /* 0x0000000124247810 */ /* 0x000fe20007ffe0ff */
[----:B------:R-:W-:Y:S01]  /*7c00*/  HADD2.F32 R54, -RZ, R54.H1_H1 ;  /* 0x30000036ff367230 */ /* 0x000fe20000004100 */
[----:B------:R-:W-:Y:S01]  /*7c10*/  LOP3.LUT R82, R82, 0xfefffff8, RZ, 0xc0, !PT ;  /* 0xfefffff852527812 */ /* 0x000fe200078ec0ff */
[--C-:B------:R-:W-:Y:S02]  /*7c20*/  HADD2.F32 R57, -RZ, R58.reuse.H0_H0 ;  /* 0x2000003aff397230 */ /* 0x100fe40000004100 */
[----:B------:R-:W-:Y:S01]  /*7c30*/  HADD2.F32 R58, -RZ, R58.H1_H1 ;  /* 0x3000003aff3a7230 */ /* 0x000fe20000004100 */
[----:B-1----:R1:W-:Y:S01]  /*7c40*/  SYNCS.ARRIVE.TRANS64.RED.A1T0 RZ, [R82+URZ], RZ ;  /* 0x000000ff52ff79a7 */ /* 0x0023e200081004ff */
[--C-:B------:R-:W-:Y:S02]  /*7c50*/  HADD2.F32 R61, -RZ, R62.reuse.H0_H0 ;  /* 0x2000003eff3d7230 */ /* 0x100fe40000004100 */
[----:B------:R-:W-:Y:S02]  /*7c60*/  HADD2.F32 R62, -RZ, R62.H1_H1 ;  /* 0x3000003eff3e7230 */ /* 0x000fe40000004100 */
[--C-:B------:R-:W-:Y:S02]  /*7c70*/  HADD2.F32 R65, -RZ, R66.reuse.H0_H0 ;  /* 0x20000042ff417230 */ /* 0x100fe40000004100 */
[----:B------:R-:W-:Y:S02]  /*7c80*/  HADD2.F32 R66, -RZ, R66.H1_H1 ;  /* 0x30000042ff427230 */ /* 0x000fe40000004100 */
[--C-:B------:R-:W-:Y:S02]  /*7c90*/  HADD2.F32 R51, -RZ, R52.reuse.H0_H0 ;  /* 0x20000034ff337230 */ /* 0x100fe40000004100 */
[----:B------:R-:W-:Y:S02]  /*7ca0*/  HADD2.F32 R52, -RZ, R52.H1_H1 ;  /* 0x30000034ff347230 */ /* 0x000fe40000004100 */
[--C-:B------:R-:W-:Y:S02]  /*7cb0*/  HADD2.F32 R55, -RZ, R56.reuse.H0_H0 ;  /* 0x20000038ff377230 */ /* 0x100fe40000004100 */
[C---:B----4-:R-:W-:Y:S01]  /*7cc0*/  FMUL R4, R38.reuse, R4 ;  /* 0x0000000426047220 */ /* 0x050fe20000400000 */
[C---:B------:R-:W-:Y:S01]  /*7cd0*/  FMUL R5, R38.reuse, R5 ;  /* 0x0000000526057220 */ /* 0x040fe20000400000 */
[C---:B------:R-:W-:Y:S01]  /*7ce0*/  FMUL R8, R38.reuse, R8 ;  /* 0x0000000826087220 */ /* 0x040fe20000400000 */
[C---:B------:R-:W-:Y:S01]  /*7cf0*/  FMUL R9, R38.reuse, R9 ;  /* 0x0000000926097220 */ /* 0x040fe20000400000 */
[C---:B------:R-:W-:Y:S01]  /*7d00*/  FFMA R4, R39.reuse, R0, R4 ;  /* 0x0000000027047223 */ /* 0x040fe20000000004 */
[C---:B------:R-:W-:Y:S01]  /*7d10*/  FFMA R5, R39.reuse, R2, R5 ;  /* 0x0000000227057223 */ /* 0x040fe20000000005 */
[C---:B------:R-:W-:Y:S01]  /*7d20*/  FMUL R12, R38.reuse, R12 ;  /* 0x0000000c260c7220 */ /* 0x040fe20000400000 */
        /* <DEDUP_REMOVED lines=15> */
[C---:B------:R-:W-:Y:S01]  /*7e20*/  FFMA R6, R39.reuse, R3, R6 ;  /* 0x0000000327067223 */ /* 0x040fe20000000006 */
[C---:B------:R-:W-:Y:S01]  /*7e30*/  FFMA R7, R39.reuse, R40, R7 ;  /* 0x0000002827077223 */ /* 0x040fe20000000007 */
[C---:B------:R-:W-:Y:S01]  /*7e40*/  FFMA R8, R39.reuse, R41, R8 ;  /* 0x0000002927087223 */ /* 0x040fe20000000008 */
[C---:B------:R-:W-:Y:S01]  /*7e50*/  FFMA R9, R39.reuse, R42, R9 ;  /* 0x0000002a27097223 */ /* 0x040fe20000000009 */
[C---:B------:R-:W-:Y:S01]  /*7e60*/  FFMA R10, R39.reuse, R43, R10 ;  /* 0x0000002b270a7223 */ /* 0x040fe2000000000a */
[C---:B------:R-:W-:Y:S01]  /*7e70*/  FFMA R11, R39.reuse, R44, R11 ;  /* 0x0000002c270b7223 */ /* 0x040fe2000000000b */
[C---:B------:R-:W-:Y:S01]  /*7e80*/  FFMA R12, R39.reuse, R45, R12 ;  /* 0x0000002d270c7223 */ /* 0x040fe2000000000c */
[----:B------:R-:W-:Y:S01]  /*7e90*/  FFMA R13, R39, R46, R13 ;  /* 0x0000002e270d7223 */ /* 0x000fe2000000000d */
[----:B------:R-:W-:Y:S01]  /*7ea0*/  F2FP.SATFINITE.E5M2.F32.PACK_AB_MERGE_C R6, R7, R6, RZ ;  /* 0x000000060706723e */ /* 0x000fe200048060ff */
[C---:B------:R-:W-:Y:S01]  /*7eb0*/  FMUL R14, R38.reuse, R14 ;  /* 0x0000000e260e7220 */ /* 0x040fe20000400000 */
[----:B------:R-:W-:Y:S01]  /*7ec0*/  F2FP.SATFINITE.E5M2.F32.PACK_AB_MERGE_C R10, R11, R10, RZ ;  /* 0x0000000a0b0a723e */ /* 0x000fe200048060ff */
[C---:B------:R-:W-:Y:S01]  /*7ed0*/  FMUL R15, R38.reuse, R15 ;  /* 0x0000000f260f7220 */ /* 0x040fe20000400000 */
[----:B------:R-:W-:Y:S01]  /*7ee0*/  F2FP.SATFINITE.E5M2.F32.PACK_AB_MERGE_C R4, R5, R4, R6 ;  /* 0x000000040504723e */ /* 0x000fe20004806006 */
[----:B------:R-:W-:Y:S01]  /*7ef0*/  FFMA R14, R39, R47, R14 ;  /* 0x0000002f270e7223 */ /* 0x000fe2000000000e */
[----:B------:R-:W-:Y:S01]  /*7f00*/  F2FP.SATFINITE.E5M2.F32.PACK_AB_MERGE_C R5, R9, R8, R10 ;  /* 0x000000080905723e */ /* 0x000fe2000480600a */
[C---:B------:R-:W-:Y:S01]  /*7f10*/  FFMA R15, R39.reuse, R48, R15 ;  /* 0x00000030270f7223 */ /* 0x040fe2000000000f */
[C---:B------:R-:W-:Y:S01]  /*7f20*/  FFMA R16, R39.reuse, R49, R16 ;  /* 0x0000003127107223 */ /* 0x040fe20000000010 */
[C---:B------:R-:W-:Y:S01]  /*7f30*/  FFMA R17, R39.reuse, R50, R17 ;  /* 0x0000003227117223 */ /* 0x040fe20000000011 */
[C---:B------:R-:W-:Y:S01]  /*7f40*/  FMUL R18, R38.reuse, R18 ;  /* 0x0000001226127220 */ /* 0x040fe20000400000 */
[C---:B------:R-:W-:Y:S01]  /*7f50*/  FMUL R19, R38.reuse, R19 ;  /* 0x0000001326137220 */ /* 0x040fe20000400000 */
[----:B------:R-:W-:Y:S02]  /*7f60*/  HADD2.F32 R56, -RZ, R56.H1_H1 ;  /* 0x30000038ff387230 */ /* 0x000fe40000004100 */
[C---:B------:R-:W-:Y:S01]  /*7f70*/  FMUL R22, R38.reuse, R22 ;  /* 0x0000001626167220 */ /* 0x040fe20000400000 */
[C---:B------:R-:W-:Y:S01]  /*7f80*/  FFMA R18, R39.reuse, R51, R18 ;  /* 0x0000003327127223 */ /* 0x040fe20000000012 */
[C---:B------:R-:W-:Y:S01]  /*7f90*/  FFMA R19, R39.reuse, R52, R19 ;  /* 0x0000003427137223 */ /* 0x040fe20000000013 */
[C---:B------:R-:W-:Y:S01]  /*7fa0*/  FMUL R23, R38.reuse, R23 ;  /* 0x0000001726177220 */ /* 0x040fe20000400000 */
[C---:B------:R-:W-:Y:S01]  /*7fb0*/  FFMA R20, R39.reuse, R53, R20 ;  /* 0x0000003527147223 */ /* 0x040fe20000000014 */
[C---:B------:R-:W-:Y:S01]  /*7fc0*/  FFMA R21, R39.reuse, R54, R21 ;  /* 0x0000003627157223 */ /* 0x040fe20000000015 */
[--C-:B------:R-:W-:Y:S02]  /*7fd0*/  HADD2.F32 R59, -RZ, R60.reuse.H0_H0 ;  /* 0x2000003cff3b7230 */ /* 0x100fe40000004100 */
[C---:B------:R-:W-:Y:S01]  /*7fe0*/  FFMA R22, R39.reuse, R55, R22 ;  /* 0x0000003727167223 */ /* 0x040fe20000000016 */
[----:B------:R-:W-:Y:S02]  /*7ff0*/  HADD2.F32 R60, -RZ, R60.H1_H1 ;  /* 0x3000003cff3c7230 */ /* 0x000fe40000004100 */
[C---:B------:R-:W-:Y:S01]  /*8000*/  FMUL R3, R38.reuse, R26 ;  /* 0x0000001a26037220 */ /* 0x040fe20000400000 */
        /* <DEDUP_REMOVED lines=16> */
[----:B------:R-:W-:Y:S01]  /*8110*/  FFMA R31, R39, R64, R31 ;  /* 0x00000040271f7223 */ /* 0x000fe2000000001f */
[----:B------:R-:W-:Y:S01]  /*8120*/  FMUL R35, R38, R35 ;  /* 0x0000002326237220 */ /* 0x000fe20000400000 */
[----:B------:R-:W-:Y:S01]  /*8130*/  F2FP.SATFINITE.E5M2.F32.PACK_AB_MERGE_C R14, R15, R14, RZ ;  /* 0x0000000e0f0e723e */ /* 0x000fe200048060ff */
[----:B------:R-:W-:Y:S01]  /*8140*/  FFMA R28, R39, R65, R28 ;  /* 0x00000041271c7223 */ /* 0x000fe2000000001c */
[----:B------:R-:W-:Y:S01]  /*8150*/  F2FP.SATFINITE.E5M2.F32.PACK_AB_MERGE_C R7, R19, R18, RZ ;  /* 0x000000121307723e */ /* 0x000fe200048060ff */
[C---:B------:R-:W-:Y:S01]  /*8160*/  FFMA R29, R39.reuse, R66, R29 ;  /* 0x00000042271d7223 */ /* 0x040fe2000000001d */
[----:B------:R-:W-:Y:S01]  /*8170*/  FFMA R30, R39, R67, R30 ;  /* 0x00000043271e7223 */ /* 0x000fe2000000001e */
[----:B------:R-:W-:Y:S01]  /*8180*/  F2FP.SATFINITE.E5M2.F32.PACK_AB_MERGE_C R22, R23, R22, RZ ;  /* 0x000000161716723e */ /* 0x000fe200048060ff */
[----:B------:R-:W-:Y:S01]  /*8190*/  FFMA R35, R39, R68, R35 ;  /* 0x0000004427237223 */ /* 0x000fe20000000023 */
[----:B------:R-:W-:Y:S02]  /*81a0*/  F2FP.SATFINITE.E5M2.F32.PACK_AB_MERGE_C R6, R13, R12, R14 ;  /* 0x0000000c0d06723e */ /* 0x000fe4000480600e */
[----:B------:R-:W-:Y:S02]  /*81b0*/  F2FP.SATFINITE.E5M2.F32.PACK_AB_MERGE_C R7, R17, R16, R7 ;  /* 0x000000101107723e */ /* 0x000fe40004806007 */
[----:B------:R-:W-:Y:S02]  /*81c0*/  F2FP.SATFINITE.E5M2.F32.PACK_AB_MERGE_C R20, R21, R20, R22 ;  /* 0x000000141514723e */ /* 0x000fe40004806016 */
[----:B------:R-:W-:Y:S01]  /*81d0*/  F2FP.SATFINITE.E5M2.F32.PACK_AB_MERGE_C R3, R27, R3, RZ ;  /* 0x000000031b03723e */ /* 0x000fe200048060ff */
[----:B------:R1:W-:Y:S01]  /*81e0*/  STS.128 [R79+UR44+0x1400], R4 ;  /* 0x001400044f007988 */ /* 0x0003e20008000c2c */
[----:B------:R-:W-:Y:S02]  /*81f0*/  F2FP.SATFINITE.E5M2.F32.PACK_AB_MERGE_C R22, R31, R26, RZ ;  /* 0x0000001a1f16723e */ /* 0x000fe400048060ff */
[----:B------:R-:W-:Y:S02]  /*8200*/  F2FP.SATFINITE.E5M2.F32.PACK_AB_MERGE_C R23, R35, R30, RZ ;  /* 0x0000001e2317723e */ /* 0x000fe400048060ff */
[----:B------:R-:W-:Y:S02]  /*8210*/  F2FP.SATFINITE.E5M2.F32.PACK_AB_MERGE_C R21, R2, R0, R3 ;  /* 0x000000000215723e */ /* 0x000fe40004806003 */
[----:B------:R-:W-:Y:S02]  /*8220*/  F2FP.SATFINITE.E5M2.F32.PACK_AB_MERGE_C R22, R25, R24, R22 ;  /* 0x000000181916723e */ /* 0x000fe40004806016 */
[----:B------:R-:W-:Y:S05]  /*8230*/  F2FP.SATFINITE.E5M2.F32.PACK_AB_MERGE_C R23, R29, R28, R23 ;  /* 0x0000001c1d17723e */ /* 0x000fea0004806017 */
[----:B------:R1:W-:Y:S01]  /*8240*/  STS.128 [R78+0x1010], R20 ;  /* 0x001010144e007388 */ /* 0x0003e20000000c00 */
[----:B------:R-:W-:Y:S01]  /*8250*/  @!PT LDS RZ, [RZ] ;  /* 0x00000000fffff984 */ /* 0x000fe20000000800 */
[----:B------:R-:W-:Y:S01]  /*8260*/  @!PT LDS RZ, [RZ] ;  /* 0x00000000fffff984 */ /* 0x000fe20000000800 */
[----:B------:R-:W-:Y:S01]  /*8270*/  @!PT LDS RZ, [RZ] ;  /* 0x00000000fffff984 */ /* 0x000fe20000000800 */
[----:B------:R-:W-:Y:S01]  /*8280*/  @!PT LDS RZ, [RZ] ;  /* 0x00000000fffff984 */ /* 0x000fe20000000800 */
[----:B------:R2:W-:Y:S07]  /*8290*/  MEMBAR.ALL.CTA ;  /* 0x0000000000007992 */ /* 0x0005ee0000008000 */
[----:B--2---:R-:W2:Y:S02]  /*82a0*/  FENCE.VIEW.ASYNC.S ;  /* 0x00000000000073c6 */ /* 0x004ea40000000000 */
[----:B--2---:R-:W-:Y:S06]  /*82b0*/  BAR.SYNC.DEFER_BLOCKING 0x1, 0x80 ;  /* 0x0042000000007b1d */ /* 0x004fec0000010000 */
[----:B------:R-:W-:Y:S05]  /*82c0*/  @P0 BRA `(.L_x_144) ;  /* 0x0000000000300947 */ /* 0x000fea0003800000 */
[----:B------:R-:W-:Y:S02]  /*82d0*/  UIADD3 UR4, UPT, UPT, UR44, 0x1400, URZ ;  /* 0x000014002c047890 */ /* 0x000fe4000fffe0ff */
[----:B------:R-:W-:Y:S02]  /*82e0*/  USHF.L.U32 UR9, UR46, 0x6, URZ ;  /* 0x000000062e097899 */ /* 0x000fe400080006ff */
[----:B------:R-:W-:Y:S02]  /*82f0*/  USHF.L.U32 UR10, UR45, 0x6, URZ ;  /* 0x000000062d0a7899 */ /* 0x000fe400080006ff */
[----:B------:R-:W-:Y:S01]  /*8300*/  MOV R87, UR4 ;  /* 0x0000000400577c02 */ /* 0x000fe20008000f00 */
[----:B------:R-:W-:Y:S01]  /*8310*/  UIADD3 UR4, UP0, UPT, UR62, 0x680, URZ ;  /* 0x000006803e047890 */ /* 0x000fe2000ff1e0ff */
[----:B------:R-:W-:Y:S02]  /*8320*/  UMOV UR11, UR36 ;  /* 0x00000024000b7c82 */ /* 0x000fe40008000000 */
[----:B------:R-:W-:Y:S01]  /*8330*/  R2UR UR8, R87 ;  /* 0x00000000570872ca */ /* 0x000fe200000e0000 */
[----:B------:R-:W-:Y:S11]  /*8340*/  UIADD3.X UR5, UPT, UPT, URZ, UR63, URZ, UP0, !UPT ;  /* 0x0000003fff057290 */ /* 0x000ff600087fe4ff */
[----:B------:R-:W-:Y:S01]  /*8350*/  @!UPT UIADD3 URZ, UPT, UPT, URZ, URZ, URZ ;  /* 0x000000fffffff290 */ /* 0x000fe2000fffe0ff */
[----:B------:R2:W-:Y:S01]  /*8360*/  UTMASTG.3D [UR8], [UR4] ;  /* 0x00000008040073b5 */ /* 0x0005e20008010000 */
[----:B------:R0:W-:Y:S01]  /*8370*/  UTMACMDFLUSH ;  /* 0x00000000000079b7 */ /* 0x0001e20000000000 */
[----:B--2---:R-:W-:Y:S04]  /*8380*/  DEPBAR.LE SB0, 0x0 ;  /* 0x000080000000791a */ /* 0x004fe80000000000 */
.L_x_144:
[----:B------:R-:W-:Y:S05]  /*8390*/  BSYNC.RECONVERGENT B0 ;  /* 0x0000000000007941 */ /* 0x000fea0003800200 */
.L_x_143:
[----:B------:R-:W-:Y:S01]  /*83a0*/  BAR.SYNC.DEFER_BLOCKING 0x1, 0x80 ;  /* 0x0042000000007b1d */ /* 0x000fe20000010000 */
[----:B------:R-:W-:Y:S01]  /*83b0*/  ISETP.NE.AND P0, PT, R83, 0x2, PT ;  /* 0x000000025300780c */ /* 0x000fe20003f05270 */
[----:B------:R-:W-:Y:S01]  /*83c0*/  UISETP.NE.AND UP0, UPT, UR47, URZ, UPT ;  /* 0x000000ff2f00728c */ /* 0x000fe2000bf05270 */
[----:B------:R-:W-:Y:S01]  /*83d0*/  ISETP.NE.AND P1, PT, R36, 0x4, PT ;  /* 0x000000042400780c */ /* 0x000fe20003f25270 */
[----:B------:R-:W-:Y:S01]  /*83e0*/  UIADD3 UR46, UPT, UPT, UR37, UR59, URZ ;  /* 0x0000003b252e7290 */ /* 0x000fe2000fffe0ff */
[----:B------:R-:W-:Y:S01]  /*83f0*/  SEL R2, RZ, 0x1, P0 ;  /* 0x00000001ff027807 */ /* 0x000fe20000000000 */
[----:B------:R-:W-:Y:S01]  /*8400*/  UIADD3 UR45, UPT, UPT, UR38, UR55, URZ ;  /* 0x00000037262d7290 */ /* 0x000fe2000fffe0ff */
[----:B------:R-:W-:Y:S02]  /*8410*/  SEL R0, RZ, 0x1, P1 ;  /* 0x00000001ff007807 */ /* 0x000fe40000800000 */
[----:B------:R-:W-:Y:S02]  /*8420*/  LOP3.LUT R85, R85, R2, RZ, 0x3c, !PT ;  /* 0x0000000255557212 */ /* 0x000fe400078e3cff */
[----:B------:R-:W-:Y:S02]  /*8430*/  LOP3.LUT R86, R86, R0, RZ, 0x3c, !PT ;  /* 0x0000000056567212 */ /* 0x000fe400078e3cff */
[----:B------:R-:W-:Y:S02]  /*8440*/  SEL R83, R83, RZ, P0 ;  /* 0x000000ff53537207 */ /* 0x000fe40000000000 */
[----:B------:R-:W-:Y:S01]  /*8450*/  SEL R36, R36, RZ, P1 ;  /* 0x000000ff24247207 */ /* 0x000fe20000800000 */
[----:B------:R-:W-:Y:S01]  /*8460*/  UMOV UR36, UR54 ;  /* 0x0000003600247c82 */ /* 0x000fe20008000000 */
[----:B------:R-:W-:Y:S05]  /*8470*/  BRA.U UP0, `(.L_x_145) ;  /* 0xffffffe500487547 */ /* 0x000fea000b83ffff */
[----:B------:R-:W-:Y:S05]  /*8480*/  EXIT ;  /* 0x000000000000794d */ /* 0x000fea0003800000 */
.L_x_25:
[----:B-1----:R1:W3:Y:S02]  /*8490*/  SYNCS.PHASECHK.TRANS64.TRYWAIT P0, [R0+URZ+0x2d0], R2 ;  /* 0x0002d002000075a7 */ /* 0x0022e400080011ff */
[----:B---3--:R-:W-:Y:S05]  /*84a0*/  @!P0 NANOSLEEP.SYNCS 0x989680 ;  /* 0x009896800000895d */ /* 0x008fea0003900000 */
[----:B------:R-:W3:Y:S02]  /*84b0*/  @!P0 SYNCS.PHASECHK.TRANS64 P0, [R0+URZ+0x2d0], R2 ;  /* 0x0002d002000085a7 */ /* 0x000ee400080010ff */
[----:B---3--:R-:W-:Y:S05]  /*84c0*/  @!P0 BRA `(.L_x_25) ;  /* 0xfffffffc00f08947 */ /* 0x008fea000383ffff */
[----:B------:R-:W-:Y:S05]  /*84d0*/  BRA `(.L_x_146) ;  /* 0xffffff9800847947 */ /* 0x000fea000383ffff */
.L_x_28:
[----:B-1----:R-:W-:-:S07]  /*84e0*/  MOV R0, UR33 ;  /* 0x0000002100007c02 */ /* 0x002fce0008000f00 */
.L_x_147:
[----:B-1----:R1:W3:Y:S02]  /*84f0*/  SYNCS.PHASECHK.TRANS64.TRYWAIT P0, [R0+URZ+0x120], R3 ;  /* 0x00012003000075a7 */ /* 0x0022e400080011ff */
[----:B---3--:R-:W-:Y:S05]  /*8500*/  @!P0 NANOSLEEP.SYNCS 0x989680 ;  /* 0x009896800000895d */ /* 0x008fea0003900000 */
[----:B------:R-:W3:Y:S02]  /*8510*/  @!P0 SYNCS.PHASECHK.TRANS64 P0, [R0+URZ+0x120], R3 ;  /* 0x00012003000085a7 */ /* 0x000ee400080010ff */
[----:B---3--:R-:W-:Y:S05]  /*8520*/  @!P0 BRA `(.L_x_147) ;  /* 0xfffffffc00f08947 */ /* 0x008fea000383ffff */
[----:B------:R-:W-:Y:S05]  /*8530*/  BRA `(.L_x_27) ;  /* 0xffffff9800d47947 */ /* 0x000fea000383ffff */
.L_x_35:
[----:B-1----:R-:W-:-:S07]  /*8540*/  MOV R0, UR9 ;  /* 0x0000000900007c02 */ /* 0x002fce0008000f00 */
.L_x_148:
[----:B-1----:R1:W3:Y:S02]  /*8550*/  SYNCS.PHASECHK.TRANS64.TRYWAIT P0, [R0+URZ+0x120], R3 ;  /* 0x00012003000075a7 */ /* 0x0022e400080011ff */
[----:B---3--:R-:W-:Y:S05]  /*8560*/  @!P0 NANOSLEEP.SYNCS 0x989680 ;  /* 0x009896800000895d */ /* 0x008fea0003900000 */
[----:B------:R-:W3:Y:S02]  /*8570*/  @!P0 SYNCS.PHASECHK.TRANS64 P0, [R0+URZ+0x120], R3 ;  /* 0x00012003000085a7 */ /* 0x000ee400080010ff */
[----:B---3--:R-:W-:Y:S05]  /*8580*/  @!P0 BRA `(.L_x_148) ;  /* 0xfffffffc00f08947 */ /* 0x008fea000383ffff */
[----:B------:R-:W-:Y:S05]  /*8590*/  BRA `(.L_x_34) ;  /* 0xffffff9c00947947 */ /* 0x000fea000383ffff */
.L_x_40:
[----:B-1----:R1:W3:Y:S02]  /*85a0*/  SYNCS.PHASECHK.TRANS64.TRYWAIT P0, [R3+URZ+0x260], R0 ;  /* 0x00026000030075a7 */ /* 0x0022e400080011ff */
[----:B---3--:R-:W-:Y:S05]  /*85b0*/  @!P0 NANOSLEEP.SYNCS 0x989680 ;  /* 0x009896800000895d */ /* 0x008fea0003900000 */
[----:B------:R-:W3:Y:S02]  /*85c0*/  @!P0 SYNCS.PHASECHK.TRANS64 P0, [R3+URZ+0x260], R0 ;  /* 0x00026000030085a7 */ /* 0x000ee400080010ff */
[----:B---3--:R-:W-:Y:S05]  /*85d0*/  @!P0 BRA `(.L_x_40) ;  /* 0xfffffffc00f08947 */ /* 0x008fea000383ffff */
[----:B------:R-:W-:Y:S05]  /*85e0*/  BRA `(.L_x_149) ;  /* 0xffffffa000387947 */ /* 0x000fea000383ffff */
.L_x_44:
[----:B------:R-:W-:-:S07]  /*85f0*/  MOV R0, UR4 ;  /* 0x0000000400007c02 */ /* 0x000fce0008000f00 */
.L_x_150:
[----:B-1----:R1:W3:Y:S02]  /*8600*/  SYNCS.PHASECHK.TRANS64.TRYWAIT P0, [R0+URZ], R2 ;  /* 0x00000002000075a7 */ /* 0x0022e400080011ff */
[----:B---3--:R-:W-:Y:S05]  /*8610*/  @!P0 NANOSLEEP.SYNCS 0x989680 ;  /* 0x009896800000895d */ /* 0x008fea0003900000 */
[----:B------:R-:W3:Y:S02]  /*8620*/  @!P0 SYNCS.PHASECHK.TRANS64 P0, [R0+URZ], R2 ;  /* 0x00000002000085a7 */ /* 0x000ee400080010ff */
[----:B---3--:R-:W-:Y:S05]  /*8630*/  @!P0 BRA `(.L_x_150) ;  /* 0xfffffffc00f08947 */ /* 0x008fea000383ffff */
[----:B------:R-:W-:Y:S05]  /*8640*/  BRA `(.L_x_151) ;  /* 0xffffffa400dc7947 */ /* 0x000fea000383ffff */
.L_x_45:
[----:B------:R-:W-:-:S07]  /*8650*/  MOV R0, UR5 ;  /* 0x0000000500007c02 */ /* 0x000fce0008000f00 */
.L_x_152:
[----:B-1----:R1:W3:Y:S02]  /*8660*/  SYNCS.PHASECHK.TRANS64.TRYWAIT P0, [R0+URZ], R3 ;  /* 0x00000003000075a7 */ /* 0x0022e400080011ff */
[----:B---3--:R-:W-:Y:S05]  /*8670*/  @!P0 NANOSLEEP.SYNCS 0x989680 ;  /* 0x009896800000895d */ /* 0x008fea0003900000 */
[----:B------:R-:W3:Y:S02]  /*8680*/  @!P0 SYNCS.PHASECHK.TRANS64 P0, [R0+URZ], R3 ;  /* 0x00000003000085a7 */ /* 0x000ee400080010ff */
[----:B---3--:R-:W-:Y:S05]  /*8690*/  @!P0 BRA `(.L_x_152) ;  /* 0xfffffffc00f08947 */ /* 0x008fea000383ffff */
[----:B------:R-:W-:Y:S05]  /*86a0*/  BRA `(.L_x_153) ;  /* 0xffffffa400e87947 */ /* 0x000fea000383ffff */
.L_x_46:
[----:B------:R-:W-:-:S07]  /*86b0*/  MOV R0, UR5 ;  /* 0x0000000500007c02 */ /* 0x000fce0008000f00 */
.L_x_154:
[----:B-1----:R1:W3:Y:S02]  /*86c0*/  SYNCS.PHASECHK.TRANS64.TRYWAIT P0, [R0+URZ], R3 ;  /* 0x00000003000075a7 */ /* 0x0022e400080011ff */
[----:B---3--:R-:W-:Y:S05]  /*86d0*/  @!P0 NANOSLEEP.SYNCS 0x989680 ;  /* 0x009896800000895d */ /* 0x008fea0003900000 */
[----:B------:R-:W3:Y:S02]  /*86e0*/  @!P0 SYNCS.PHASECHK.TRANS64 P0, [R0+URZ], R3 ;  /* 0x00000003000085a7 */ /* 0x000ee400080010ff */
[----:B---3--:R-:W-:Y:S05]  /*86f0*/  @!P0 BRA `(.L_x_154) ;  /* 0xfffffffc00f08947 */ /* 0x008fea000383ffff */
[----:B------:R-:W-:Y:S05]  /*8700*/  BRA `(.L_x_155) ;  /* 0xffffffa400f47947 */ /* 0x000fea000383ffff */
.L_x_47:
[----:B------:R-:W-:-:S07]  /*8710*/  MOV R0, UR5 ;  /* 0x0000000500007c02 */ /* 0x000fce0008000f00 */
.L_x_156:
[----:B-1----:R1:W3:Y:S02]  /*8720*/  SYNCS.PHASECHK.TRANS64.TRYWAIT P0, [R0+URZ], R3 ;  /* 0x00000003000075a7 */ /* 0x0022e400080011ff */
[----:B---3--:R-:W-:Y:S05]  /*8730*/  @!P0 NANOSLEEP.SYNCS 0x989680 ;  /* 0x009896800000895d */ /* 0x008fea0003900000 */
[----:B------:R-:W3:Y:S02]  /*8740*/  @!P0 SYNCS.PHASECHK.TRANS64 P0, [R0+URZ], R3 ;  /* 0x00000003000085a7 */ /* 0x000ee400080010ff */
[----:B---3--:R-:W-:Y:S05]  /*8750*/  @!P0 BRA `(.L_x_156) ;  /* 0xfffffffc00f08947 */ /* 0x008fea000383ffff */
[----:B------:R-:W-:Y:S05]  /*8760*/  BRA `(.L_x_157) ;  /* 0xffffffa800007947 */ /* 0x000fea000383ffff */
.L_x_48:
[----:B------:R-:W-:-:S07]  /*8770*/  MOV R0, UR5 ;  /* 0x0000000500007c02 */ /* 0x000fce0008000f00 */
.L_x_158:
[----:B-1----:R1:W3:Y:S02]  /*8780*/  SYNCS.PHASECHK.TRANS64.TRYWAIT P0, [R0+URZ], R3 ;  /* 0x00000003000075a7 */ /* 0x0022e400080011ff */
[----:B---3--:R-:W-:Y:S05]  /*8790*/  @!P0 NANOSLEEP.SYNCS 0x989680 ;  /* 0x009896800000895d */ /* 0x008fea0003900000 */
[----:B------:R-:W3:Y:S02]  /*87a0*/  @!P0 SYNCS.PHASECHK.TRANS64 P0, [R0+URZ], R3 ;  /* 0x00000003000085a7 */ /* 0x000ee400080010ff */
[----:B---3--:R-:W-:Y:S05]  /*87b0*/  @!P0 BRA `(.L_x_158) ;  /* 0xfffffffc00f08947 */ /* 0x008fea000383ffff */
[----:B------:R-:W-:Y:S05]  /*87c0*/  BRA `(.L_x_159) ;  /* 0xffffffa8000c7947 */ /* 0x000fea000383ffff */
.L_x_49:
[----:B------:R-:W-:-:S07]  /*87d0*/  MOV R0, UR5 ;  /* 0x0000000500007c02 */ /* 0x000fce0008000f00 */
.L_x_160:
[----:B-1----:R1:W3:Y:S02]  /*87e0*/  SYNCS.PHASECHK.TRANS64.TRYWAIT P0, [R0+URZ], R3 ;  /* 0x00000003000075a7 */ /* 0x0022e400080011ff */
[----:B---3--:R-:W-:Y:S05]  /*87f0*/  @!P0 NANOSLEEP.SYNCS 0x989680 ;  /* 0x009896800000895d */ /* 0x008fea0003900000 */
[----:B------:R-:W3:Y:S02]  /*8800*/  @!P0 SYNCS.PHASECHK.TRANS64 P0, [R0+URZ], R3 ;  /* 0x00000003000085a7 */ /* 0x000ee400080010ff */
[----:B---3--:R-:W-:Y:S05]  /*8810*/  @!P0 BRA `(.L_x_160) ;  /* 0xfffffffc00f08947 */ /* 0x008fea000383ffff */
[----:B------:R-:W-:Y:S05]  /*8820*/  BRA `(.L_x_161) ;  /* 0xffffffa800187947 */ /* 0x000fea000383ffff */
.L_x_50:
[----:B------:R-:W-:-:S07]  /*8830*/  MOV R0, UR5 ;  /* 0x0000000500007c02 */ /* 0x000fce0008000f00 */
.L_x_162:
[----:B-1----:R1:W3:Y:S02]  /*8840*/  SYNCS.PHASECHK.TRANS64.TRYWAIT P0, [R0+URZ], R3 ;  /* 0x00000003000075a7 */ /* 0x0022e400080011ff */
[----:B---3--:R-:W-:Y:S05]  /*8850*/  @!P0 NANOSLEEP.SYNCS 0x989680 ;  /* 0x009896800000895d */ /* 0x008fea0003900000 */
[----:B------:R-:W3:Y:S02]  /*8860*/  @!P0 SYNCS.PHASECHK.TRANS64 P0, [R0+URZ], R3 ;  /* 0x00000003000085a7 */ /* 0x000ee400080010ff */
[----:B---3--:R-:W-:Y:S05]  /*8870*/  @!P0 BRA `(.L_x_162) ;  /* 0xfffffffc00f08947 */ /* 0x008fea000383ffff */
[----:B------:R-:W-:Y:S05]  /*8880*/  BRA `(.L_x_163) ;  /* 0xffffffa800247947 */ /* 0x000fea000383ffff */
.L_x_51:
[----:B------:R-:W-:-:S07]  /*8890*/  MOV R0, UR5 ;  /* 0x0000000500007c02 */ /* 0x000fce0008000f00 */
.L_x_164:
[----:B-1----:R1:W3:Y:S02]  /*88a0*/  SYNCS.PHASECHK.TRANS64.TRYWAIT P0, [R0+URZ], R3 ;  /* 0x00000003000075a7 */ /* 0x0022e400080011ff */
[----:B---3--:R-:W-:Y:S05]  /*88b0*/  @!P0 NANOSLEEP.SYNCS 0x989680 ;  /* 0x009896800000895d */ /* 0x008fea0003900000 */
[----:B------:R-:W3:Y:S02]  /*88c0*/  @!P0 SYNCS.PHASECHK.TRANS64 P0, [R0+URZ], R3 ;  /* 0x00000003000085a7 */ /* 0x000ee400080010ff */
[----:B---3--:R-:W-:Y:S05]  /*88d0*/  @!P0 BRA `(.L_x_164) ;  /* 0xfffffffc00f08947 */ /* 0x008fea000383ffff */
[----:B------:R-:W-:Y:S05]  /*88e0*/  BRA `(.L_x_165) ;  /* 0xffffffa800307947 */ /* 0x000fea000383ffff */
.L_x_52:
[----:B------:R-:W-:-:S07]  /*88f0*/  MOV R0, UR5 ;  /* 0x0000000500007c02 */ /* 0x000fce0008000f00 */
.L_x_166:
[----:B-1----:R1:W3:Y:S02]  /*8900*/  SYNCS.PHASECHK.TRANS64.TRYWAIT P0, [R0+URZ], R3 ;  /* 0x00000003000075a7 */ /* 0x0022e400080011ff */
[----:B---3--:R-:W-:Y:S05]  /*8910*/  @!P0 NANOSLEEP.SYNCS 0x989680 ;  /* 0x009896800000895d */ /* 0x008fea0003900000 */
[----:B------:R-:W3:Y:S02]  /*8920*/  @!P0 SYNCS.PHASECHK.TRANS64 P0, [R0+URZ], R3 ;  /* 0x00000003000085a7 */ /* 0x000ee400080010ff */
[----:B---3--:R-:W-:Y:S05]  /*8930*/  @!P0 BRA `(.L_x_166) ;  /* 0xfffffffc00f08947 */ /* 0x008fea000383ffff */
[----:B------:R-:W-:Y:S05]  /*8940*/  BRA `(.L_x_167) ;  /* 0xffffffa8003c7947 */ /* 0x000fea000383ffff */
.L_x_53:
[----:B------:R-:W-:-:S07]  /*8950*/  MOV R0, UR5 ;  /* 0x0000000500007c02 */ /* 0x000fce0008000f00 */
.L_x_168:
[----:B-1----:R1:W3:Y:S02]  /*8960*/  SYNCS.PHASECHK.TRANS64.TRYWAIT P0, [R0+URZ], R3 ;  /* 0x00000003000075a7 */ /* 0x0022e400080011ff */
[----:B---3--:R-:W-:Y:S05]  /*8970*/  @!P0 NANOSLEEP.SYNCS 0x989680 ;  /* 0x009896800000895d */ /* 0x008fea0003900000 */
[----:B------:R-:W3:Y:S02]  /*8980*/  @!P0 SYNCS.PHASECHK.TRANS64 P0, [R0+URZ], R3 ;  /* 0x00000003000085a7 */ /* 0x000ee400080010ff */
[----:B---3--:R-:W-:Y:S05]  /*8990*/  @!P0 BRA `(.L_x_168) ;  /* 0xfffffffc00f08947 */ /* 0x008fea000383ffff */
[----:B------:R-:W-:Y:S05]  /*89a0*/  BRA `(.L_x_169) ;  /* 0xffffffa800487947 */ /* 0x000fea000383ffff */
.L_x_54:
[----:B------:R-:W-:-:S07]  /*89b0*/  MOV R0, UR5 ;  /* 0x0000000500007c02 */ /* 0x000fce0008000f00 */
.L_x_170:
[----:B-1----:R1:W3:Y:S02]  /*89c0*/  SYNCS.PHASECHK.TRANS64.TRYWAIT P0, [R0+URZ], R3 ;  /* 0x00000003000075a7 */ /* 0x0022e400080011ff */
[----:B---3--:R-:W-:Y:S05]  /*89d0*/  @!P0 NANOSLEEP.SYNCS 0x989680 ;  /* 0x009896800000895d */ /* 0x008fea0003900000 */
[----:B------:R-:W3:Y:S02]  /*89e0*/  @!P0 SYNCS.PHASECHK.TRANS64 P0, [R0+URZ], R3 ;  /* 0x00000003000085a7 */ /* 0x000ee400080010ff */
[----:B---3--:R-:W-:Y:S05]  /*89f0*/  @!P0 BRA `(.L_x_170) ;  /* 0xfffffffc00f08947 */ /* 0x008fea000383ffff */
[----:B------:R-:W-:Y:S05]  /*8a00*/  BRA `(.L_x_171) ;  /* 0xffffffa800547947 */ /* 0x000fea000383ffff */
.L_x_55:
[----:B------:R-:W-:-:S07]  /*8a10*/  MOV R0, UR5 ;  /* 0x0000000500007c02 */ /* 0x000fce0008000f00 */
.L_x_172:
[----:B-1----:R1:W3:Y:S02]  /*8a20*/  SYNCS.PHASECHK.TRANS64.TRYWAIT P0, [R0+URZ], R3 ;  /* 0x00000003000075a7 */ /* 0x0022e400080011ff */
[----:B---3--:R-:W-:Y:S05]  /*8a30*/  @!P0 NANOSLEEP.SYNCS 0x989680 ;  /* 0x009896800000895d */ /* 0x008fea0003900000 */
[----:B------:R-:W3:Y:S02]  /*8a40*/  @!P0 SYNCS.PHASECHK.TRANS64 P0, [R0+URZ], R3 ;  /* 0x00000003000085a7 */ /* 0x000ee400080010ff */
[----:B---3--:R-:W-:Y:S05]  /*8a50*/  @!P0 BRA `(.L_x_172) ;  /* 0xfffffffc00f08947 */ /* 0x008fea000383ffff */
[----:B------:R-:W-:Y:S05]  /*8a60*/  BRA `(.L_x_173) ;  /* 0xffffffa800607947 */ /* 0x000fea000383ffff */
.L_x_56:
[----:B------:R-:W-:-:S07]  /*8a70*/  MOV R0, UR5 ;  /* 0x0000000500007c02 */ /* 0x000fce0008000f00 */
.L_x_174:
[----:B-1----:R1:W3:Y:S02]  /*8a80*/  SYNCS.PHASECHK.TRANS64.TRYWAIT P0, [R0+URZ], R3 ;  /* 0x00000003000075a7 */ /* 0x0022e400080011ff */
[----:B---3--:R-:W-:Y:S05]  /*8a90*/  @!P0 NANOSLEEP.SYNCS 0x989680 ;  /* 0x009896800000895d */ /* 0x008fea0003900000 */
[----:B------:R-:W3:Y:S02]  /*8aa0*/  @!P0 SYNCS.PHASECHK.TRANS64 P0, [R0+URZ], R3 ;  /* 0x00000003000085a7 */ /* 0x000ee400080010ff */
[----:B---3--:R-:W-:Y:S05]  /*8ab0*/  @!P0 BRA `(.L_x_174) ;  /* 0xfffffffc00f08947 */ /* 0x008fea000383ffff */
[----:B------:R-:W-:Y:S05]  /*8ac0*/  BRA `(.L_x_175) ;  /* 0xffffffa8006c7947 */ /* 0x000fea000383ffff */
.L_x_57:
[----:B------:R-:W-:-:S07]  /*8ad0*/  MOV R0, UR5 ;  /* 0x0000000500007c02 */ /* 0x000fce0008000f00 */
.L_x_176:
[----:B-1----:R1:W3:Y:S02]  /*8ae0*/  SYNCS.PHASECHK.TRANS64.TRYWAIT P0, [R0+URZ], R3 ;  /* 0x00000003000075a7 */ /* 0x0022e400080011ff */
[----:B---3--:R-:W-:Y:S05]  /*8af0*/  @!P0 NANOSLEEP.SYNCS 0x989680 ;  /* 0x009896800000895d */ /* 0x008fea0003900000 */
[----:B------:R-:W3:Y:S02]  /*8b00*/  @!P0 SYNCS.PHASECHK.TRANS64 P0, [R0+URZ], R3 ;  /* 0x00000003000085a7 */ /* 0x000ee400080010ff */
[----:B---3--:R-:W-:Y:S05]  /*8b10*/  @!P0 BRA `(.L_x_176) ;  /* 0xfffffffc00f08947 */ /* 0x008fea000383ffff */
[----:B------:R-:W-:Y:S05]  /*8b20*/  BRA `(.L_x_177) ;  /* 0xffffffa800787947 */ /* 0x000fea000383ffff */
.L_x_58:
[----:B------:R-:W-:-:S07]  /*8b30*/  MOV R0, UR5 ;  /* 0x0000000500007c02 */ /* 0x000fce0008000f00 */
.L_x_178:
[----:B-1----:R1:W3:Y:S02]  /*8b40*/  SYNCS.PHASECHK.TRANS64.TRYWAIT P0, [R0+URZ], R3 ;  /* 0x00000003000075a7 */ /* 0x0022e400080011ff */
[----:B---3--:R-:W-:Y:S05]  /*8b50*/  @!P0 NANOSLEEP.SYNCS 0x989680 ;  /* 0x009896800000895d */ /* 0x008fea0003900000 */
[----:B------:R-:W3:Y:S02]  /*8b60*/  @!P0 SYNCS.PHASECHK.TRANS64 P0, [R0+URZ], R3 ;  /* 0x00000003000085a7 */ /* 0x000ee400080010ff */
[----:B---3--:R-:W-:Y:S05]  /*8b70*/  @!P0 BRA `(.L_x_178) ;  /* 0xfffffffc00f08947 */ /* 0x008fea000383ffff */
[----:B------:R-:W-:Y:S05]  /*8b80*/  BRA `(.L_x_179) ;  /* 0xffffffa800847947 */ /* 0x000fea000383ffff */
.L_x_59:
[----:B------:R-:W-:-:S07]  /*8b90*/  MOV R0, UR5 ;  /* 0x0000000500007c02 */ /* 0x000fce0008000f00 */
.L_x_180:
[----:B-1----:R1:W3:Y:S02]  /*8ba0*/  SYNCS.PHASECHK.TRANS64.TRYWAIT P0, [R0+URZ], R3 ;  /* 0x00000003000075a7 */ /* 0x0022e400080011ff */
[----:B---3--:R-:W-:Y:S05]  /*8bb0*/  @!P0 NANOSLEEP.SYNCS 0x989680 ;  /* 0x009896800000895d */ /* 0x008fea0003900000 */
[----:B------:R-:W3:Y:S02]  /*8bc0*/  @!P0 SYNCS.PHASECHK.TRANS64 P0, [R0+URZ], R3 ;  /* 0x00000003000085a7 */ /* 0x000ee400080010ff */
[----:B---3--:R-:W-:Y:S05]  /*8bd0*/  @!P0 BRA `(.L_x_180) ;  /* 0xfffffffc00f08947 */ /* 0x008fea000383ffff */
[----:B------:R-:W-:Y:S05]  /*8be0*/  BRA `(.L_x_181) ;  /* 0xffffffa800907947 */ /* 0x000fea000383ffff */
.L_x_60:
[----:B------:R-:W-:-:S07]  /*8bf0*/  MOV R0, UR5 ;  /* 0x0000000500007c02 */ /* 0x000fce0008000f00 */
.L_x_182:
[----:B-1----:R1:W3:Y:S02]  /*8c00*/  SYNCS.PHASECHK.TRANS64.TRYWAIT P0, [R0+URZ], R3 ;  /* 0x00000003000075a7 */ /* 0x0022e400080011ff */
[----:B---3--:R-:W-:Y:S05]  /*8c10*/  @!P0 NANOSLEEP.SYNCS 0x989680 ;  /* 0x009896800000895d */ /* 0x008fea0003900000 */
[----:B------:R-:W3:Y:S02]  /*8c20*/  @!P0 SYNCS.PHASECHK.TRANS64 P0, [R0+URZ], R3 ;  /* 0x00000003000085a7 */ /* 0x000ee400080010ff */
[----:B---3--:R-:W-:Y:S05]  /*8c30*/  @!P0 BRA `(.L_x_182) ;  /* 0xfffffffc00f08947 */ /* 0x008fea000383ffff */
[----:B------:R-:W-:Y:S05]  /*8c40*/  BRA `(.L_x_183) ;  /* 0xffffffa8009c7947 */ /* 0x000fea000383ffff */
.L_x_61:
[----:B------:R-:W-:-:S07]  /*8c50*/  MOV R0, UR5 ;  /* 0x0000000500007c02 */ /* 0x000fce0008000f00 */
.L_x_184:
[----:B-1----:R1:W3:Y:S02]  /*8c60*/  SYNCS.PHASECHK.TRANS64.TRYWAIT P0, [R0+URZ], R3 ;  /* 0x00000003000075a7 */ /* 0x0022e400080011ff */
[----:B---3--:R-:W-:Y:S05]  /*8c70*/  @!P0 NANOSLEEP.SYNCS 0x989680 ;  /* 0x009896800000895d */ /* 0x008fea0003900000 */
[----:B------:R-:W3:Y:S02]  /*8c80*/  @!P0 SYNCS.PHASECHK.TRANS64 P0, [R0+URZ], R3 ;  /* 0x00000003000085a7 */ /* 0x000ee400080010ff */
[----:B---3--:R-:W-:Y:S05]  /*8c90*/  @!P0 BRA `(.L_x_184) ;  /* 0xfffffffc00f08947 */ /* 0x008fea000383ffff */
[----:B------:R-:W-:Y:S05]  /*8ca0*/  BRA `(.L_x_185) ;  /* 0xffffffa800a87947 */ /* 0x000fea000383ffff */
.L_x_62:
[----:B------:R-:W-:-:S07]  /*8cb0*/  MOV R0, UR5 ;  /* 0x0000000500007c02 */ /* 0x000fce0008000f00 */
.L_x_186:
[----:B-1----:R1:W3:Y:S02]  /*8cc0*/  SYNCS.PHASECHK.TRANS64.TRYWAIT P0, [R0+URZ], R3 ;  /* 0x00000003000075a7 */ /* 0x0022e400080011ff */
[----:B---3--:R-:W-:Y:S05]  /*8cd0*/  @!P0 NANOSLEEP.SYNCS 0x989680 ;  /* 0x009896800000895d */ /* 0x008fea0003900000 */
[----:B------:R-:W3:Y:S02]  /*8ce0*/  @!P0 SYNCS.PHASECHK.TRANS64 P0, [R0+URZ], R3 ;  /* 0x00000003000085a7 */ /* 0x000ee400080010ff */
[----:B---3--:R-:W-:Y:S05]  /*8cf0*/  @!P0 BRA `(.L_x_186) ;  /* 0xfffffffc00f08947 */ /* 0x008fea000383ffff */
[----:B------:R-:W-:Y:S05]  /*8d00*/  BRA `(.L_x_187) ;  /* 0xffffffa800b47947 */ /* 0x000fea000383ffff */
.L_x_63:
[----:B------:R-:W-:-:S07]  /*8d10*/  MOV R0, UR5 ;  /* 0x0000000500007c02 */ /* 0x000fce0008000f00 */
.L_x_188:
[----:B-1----:R1:W3:Y:S02]  /*8d20*/  SYNCS.PHASECHK.TRANS64.TRYWAIT P0, [R0+URZ], R3 ;  /* 0x00000003000075a7 */ /* 0x0022e400080011ff */
[----:B---3--:R-:W-:Y:S05]  /*8d30*/  @!P0 NANOSLEEP.SYNCS 0x989680 ;  /* 0x009896800000895d */ /* 0x008fea0003900000 */
[----:B------:R-:W3:Y:S02]  /*8d40*/  @!P0 SYNCS.PHASECHK.TRANS64 P0, [R0+URZ], R3 ;  /* 0x00000003000085a7 */ /* 0x000ee400080010ff */
[----:B---3--:R-:W-:Y:S05]  /*8d50*/  @!P0 BRA `(.L_x_188) ;  /* 0xfffffffc00f08947 */ /* 0x008fea000383ffff */
[----:B------:R-:W-:Y:S05]  /*8d60*/  BRA `(.L_x_189) ;  /* 0xffffffa800c07947 */ /* 0x000fea000383ffff */
.L_x_64:
[----:B------:R-:W-:-:S07]  /*8d70*/  MOV R0, UR5 ;  /* 0x0000000500007c02 */ /* 0x000fce0008000f00 */
.L_x_190:
[----:B-1----:R1:W3:Y:S02]  /*8d80*/  SYNCS.PHASECHK.TRANS64.TRYWAIT P0, [R0+URZ], R3 ;  /* 0x00000003000075a7 */ /* 0x0022e400080011ff */
[----:B---3--:R-:W-:Y:S05]  /*8d90*/  @!P0 NANOSLEEP.SYNCS 0x989680 ;  /* 0x009896800000895d */ /* 0x008fea0003900000 */
[----:B------:R-:W3:Y:S02]  /*8da0*/  @!P0 SYNCS.PHASECHK.TRANS64 P0, [R0+URZ], R3 ;  /* 0x00000003000085a7 */ /* 0x000ee400080010ff */
[----:B---3--:R-:W-:Y:S05]  /*8db0*/  @!P0 BRA `(.L_x_190) ;  /* 0xfffffffc00f08947 */ /* 0x008fea000383ffff */
[----:B------:R-:W-:Y:S05]  /*8dc0*/  BRA `(.L_x_191) ;  /* 0xffffffa800cc7947 */ /* 0x000fea000383ffff */
.L_x_65:
[----:B------:R-:W-:-:S07]  /*8dd0*/  MOV R0, UR5 ;  /* 0x0000000500007c02 */ /* 0x000fce0008000f00 */
.L_x_192:
[----:B-1----:R1:W3:Y:S02]  /*8de0*/  SYNCS.PHASECHK.TRANS64.TRYWAIT P0, [R0+URZ], R3 ;  /* 0x00000003000075a7 */ /* 0x0022e400080011ff */
[----:B---3--:R-:W-:Y:S05]  /*8df0*/  @!P0 NANOSLEEP.SYNCS 0x989680 ;  /* 0x009896800000895d */ /* 0x008fea0003900000 */
[----:B------:R-:W3:Y:S02]  /*8e00*/  @!P0 SYNCS.PHASECHK.TRANS64 P0, [R0+URZ], R3 ;  /* 0x00000003000085a7 */ /* 0x000ee400080010ff */
[----:B---3--:R-:W-:Y:S05]  /*8e10*/  @!P0 BRA `(.L_x_192) ;  /* 0xfffffffc00f08947 */ /* 0x008fea000383ffff */
[----:B------:R-:W-:Y:S05]  /*8e20*/  BRA `(.L_x_193) ;  /* 0xffffffa800d87947 */ /* 0x000fea000383ffff */
.L_x_66:
[----:B------:R-:W-:-:S07]  /*8e30*/  MOV R0, UR5 ;  /* 0x0000000500007c02 */ /* 0x000fce0008000f00 */
.L_x_194:
[----:B-1----:R1:W3:Y:S02]  /*8e40*/  SYNCS.PHASECHK.TRANS64.TRYWAIT P0, [R0+URZ], R3 ;  /* 0x00000003000075a7 */ /* 0x0022e400080011ff */
[----:B---3--:R-:W-:Y:S05]  /*8e50*/  @!P0 NANOSLEEP.SYNCS 0x989680 ;  /* 0x009896800000895d */ /* 0x008fea0003900000 */
[----:B------:R-:W3:Y:S02]  /*8e60*/  @!P0 SYNCS.PHASECHK.TRANS64 P0, [R0+URZ], R3 ;  /* 0x00000003000085a7 */ /* 0x000ee400080010ff */
[----:B---3--:R-:W-:Y:S05]  /*8e70*/  @!P0 BRA `(.L_x_194) ;  /* 0xfffffffc00f08947 */ /* 0x008fea000383ffff */
[----:B------:R-:W-:Y:S05]  /*8e80*/  BRA `(.L_x_195) ;  /* 0xffffffa800e47947 */ /* 0x000fea000383ffff */
.L_x_67:
[----:B------:R-:W-:-:S07]  /*8e90*/  MOV R0, UR5 ;  /* 0x0000000500007c02 */ /* 0x000fce0008000f00 */
.L_x_196:
[----:B-1----:R1:W3:Y:S02]  /*8ea0*/  SYNCS.PHASECHK.TRANS64.TRYWAIT P0, [R0+URZ], R3 ;  /* 0x00000003000075a7 */ /* 0x0022e400080011ff */
[----:B---3--:R-:W-:Y:S05]  /*8eb0*/  @!P0 NANOSLEEP.SYNCS 0x989680 ;  /* 0x009896800000895d */ /* 0x008fea0003900000 */
[----:B------:R-:W3:Y:S02]  /*8ec0*/  @!P0 SYNCS.PHASECHK.TRANS64 P0, [R0+URZ], R3 ;  /* 0x00000003000085a7 */ /* 0x000ee400080010ff */
[----:B---3--:R-:W-:Y:S05]  /*8ed0*/  @!P0 BRA `(.L_x_196) ;  /* 0xfffffffc00f08947 */ /* 0x008fea000383ffff */
[----:B------:R-:W-:Y:S05]  /*8ee0*/  BRA `(.L_x_197) ;  /* 0xffffffa800f07947 */ /* 0x000fea000383ffff */
.L_x_68:
[----:B------:R-:W-:-:S07]  /*8ef0*/  MOV R0, UR5 ;  /* 0x0000000500007c02 */ /* 0x000fce0008000f00 */
.L_x_198:
[----:B-1----:R1:W3:Y:S02]  /*8f00*/  SYNCS.PHASECHK.TRANS64.TRYWAIT P0, [R0+URZ], R3 ;  /* 0x00000003000075a7 */ /* 0x0022e400080011ff */
[----:B---3--:R-:W-:Y:S05]  /*8f10*/  @!P0 NANOSLEEP.SYNCS 0x989680 ;  /* 0x009896800000895d */ /* 0x008fea0003900000 */
[----:B------:R-:W3:Y:S02]  /*8f20*/  @!P0 SYNCS.PHASECHK.TRANS64 P0, [R0+URZ], R3 ;  /* 0x00000003000085a7 */ /* 0x000ee400080010ff */
[----:B---3--:R-:W-:Y:S05]  /*8f30*/  @!P0 BRA `(.L_x_198) ;  /* 0xfffffffc00f08947 */ /* 0x008fea000383ffff */
[----:B------:R-:W-:Y:S05]  /*8f40*/  BRA `(.L_x_199) ;  /* 0xffffffa800fc7947 */ /* 0x000fea000383ffff */
.L_x_69:
[----:B------:R-:W-:-:S07]  /*8f50*/  MOV R0, UR5 ;  /* 0x0000000500007c02 */ /* 0x000fce0008000f00 */
.L_x_200:
[----:B-1----:R1:W3:Y:S02]  /*8f60*/  SYNCS.PHASECHK.TRANS64.TRYWAIT P0, [R0+URZ], R3 ;  /* 0x00000003000075a7 */ /* 0x0022e400080011ff */
[----:B---3--:R-:W-:Y:S05]  /*8f70*/  @!P0 NANOSLEEP.SYNCS 0x989680 ;  /* 0x009896800000895d */ /* 0x008fea0003900000 */
[----:B------:R-:W3:Y:S02]  /*8f80*/  @!P0 SYNCS.PHASECHK.TRANS64 P0, [R0+URZ], R3 ;  /* 0x00000003000085a7 */ /* 0x000ee400080010ff */
[----:B---3--:R-:W-:Y:S05]  /*8f90*/  @!P0 BRA `(.L_x_200) ;  /* 0xfffffffc00f08947 */ /* 0x008fea000383ffff */
[----:B------:R-:W-:Y:S05]  /*8fa0*/  BRA `(.L_x_201) ;  /* 0xffffffac00087947 */ /* 0x000fea000383ffff */
.L_x_70:
[----:B------:R-:W-:-:S07]  /*8fb0*/  MOV R0, UR5 ;  /* 0x0000000500007c02 */ /* 0x000fce0008000f00 */
.L_x_202:
[----:B-1----:R1:W3:Y:S02]  /*8fc0*/  SYNCS.PHASECHK.TRANS64.TRYWAIT P0, [R0+URZ], R3 ;  /* 0x00000003000075a7 */ /* 0x0022e400080011ff */
[----:B---3--:R-:W-:Y:S05]  /*8fd0*/  @!P0 NANOSLEEP.SYNCS 0x989680 ;  /* 0x009896800000895d */ /* 0x008fea0003900000 */
[----:B------:R-:W3:Y:S02]  /*8fe0*/  @!P0 SYNCS.PHASECHK.TRANS64 P0, [R0+URZ], R3 ;  /* 0x00000003000085a7 */ /* 0x000ee400080010ff */
[----:B---3--:R-:W-:Y:S05]  /*8ff0*/  @!P0 BRA `(.L_x_202) ;  /* 0xfffffffc00f08947 */ /* 0x008fea000383ffff */
[----:B------:R-:W-:Y:S05]  /*9000*/  BRA `(.L_x_203) ;  /* 0xffffffac00147947 */ /* 0x000fea000383ffff */
.L_x_71:
[----:B------:R-:W-:-:S07]  /*9010*/  MOV R0, UR5 ;  /* 0x0000000500007c02 */ /* 0x000fce0008000f00 */
.L_x_204:
[----:B-1----:R1:W3:Y:S02]  /*9020*/  SYNCS.PHASECHK.TRANS64.TRYWAIT P0, [R0+URZ], R3 ;  /* 0x00000003000075a7 */ /* 0x0022e400080011ff */
[----:B---3--:R-:W-:Y:S05]  /*9030*/  @!P0 NANOSLEEP.SYNCS 0x989680 ;  /* 0x009896800000895d */ /* 0x008fea0003900000 */
[----:B------:R-:W3:Y:S02]  /*9040*/  @!P0 SYNCS.PHASECHK.TRANS64 P0, [R0+URZ], R3 ;  /* 0x00000003000085a7 */ /* 0x000ee400080010ff */
[----:B---3--:R-:W-:Y:S05]  /*9050*/  @!P0 BRA `(.L_x_204) ;  /* 0xfffffffc00f08947 */ /* 0x008fea000383ffff */
[----:B------:R-:W-:Y:S05]  /*9060*/  BRA `(.L_x_205) ;  /* 0xffffffac00207947 */ /* 0x000fea000383ffff */
.L_x_72:
[----:B------:R-:W-:-:S07]  /*9070*/  MOV R0, UR5 ;  /* 0x0000000500007c02 */ /* 0x000fce0008000f00 */
.L_x_206:
[----:B-1----:R1:W3:Y:S02]  /*9080*/  SYNCS.PHASECHK.TRANS64.TRYWAIT P0, [R0+URZ], R3 ;  /* 0x00000003000075a7 */ /* 0x0022e400080011ff */
[----:B---3--:R-:W-:Y:S05]  /*9090*/  @!P0 NANOSLEEP.SYNCS 0x989680 ;  /* 0x009896800000895d */ /* 0x008fea0003900000 */
[----:B------:R-:W3:Y:S02]  /*90a0*/  @!P0 SYNCS.PHASECHK.TRANS64 P0, [R0+URZ], R3 ;  /* 0x00000003000085a7 */ /* 0x000ee400080010ff */
[----:B---3--:R-:W-:Y:S05]  /*90b0*/  @!P0 BRA `(.L_x_206) ;  /* 0xfffffffc00f08947 */ /* 0x008fea000383ffff */
[----:B------:R-:W-:Y:S05]  /*90c0*/  BRA `(.L_x_207) ;  /* 0xffffffac002c7947 */ /* 0x000fea000383ffff */
.L_x_73:
[----:B------:R-:W-:-:S07]  /*90d0*/  MOV R0, UR5 ;  /* 0x0000000500007c02 */ /* 0x000fce0008000f00 */
.L_x_208:
[----:B-1----:R1:W3:Y:S02]  /*90e0*/  SYNCS.PHASECHK.TRANS64.TRYWAIT P0, [R0+URZ], R3 ;  /* 0x00000003000075a7 */ /* 0x0022e400080011ff */
[----:B---3--:R-:W-:Y:S05]  /*90f0*/  @!P0 NANOSLEEP.SYNCS 0x989680 ;  /* 0x009896800000895d */ /* 0x008fea0003900000 */
[----:B------:R-:W3:Y:S02]  /*9100*/  @!P0 SYNCS.PHASECHK.TRANS64 P0, [R0+URZ], R3 ;  /* 0x00000003000085a7 */ /* 0x000ee400080010ff */
[----:B---3--:R-:W-:Y:S05]  /*9110*/  @!P0 BRA `(.L_x_208) ;  /* 0xfffffffc00f08947 */ /* 0x008fea000383ffff */
[----:B------:R-:W-:Y:S05]  /*9120*/  BRA `(.L_x_209) ;  /* 0xffffffac00387947 */ /* 0x000fea000383ffff */
.L_x_74:
[----:B------:R-:W-:-:S07]  /*9130*/  MOV R0, UR5 ;  /* 0x0000000500007c02 */ /* 0x000fce0008000f00 */
.L_x_210:
[----:B-1----:R1:W3:Y:S02]  /*9140*/  SYNCS.PHASECHK.TRANS64.TRYWAIT P0, [R0+URZ], R3 ;  /* 0x00000003000075a7 */ /* 0x0022e400080011ff */
[----:B---3--:R-:W-:Y:S05]  /*9150*/  @!P0 NANOSLEEP.SYNCS 0x989680 ;  /* 0x009896800000895d */ /* 0x008fea0003900000 */
[----:B------:R-:W3:Y:S02]  /*9160*/  @!P0 SYNCS.PHASECHK.TRANS64 P0, [R0+URZ], R3 ;  /* 0x00000003000085a7 */ /* 0x000ee400080010ff */
[----:B---3--:R-:W-:Y:S05]  /*9170*/  @!P0 BRA `(.L_x_210) ;  /* 0xfffffffc00f08947 */ /* 0x008fea000383ffff */
[----:B------:R-:W-:Y:S05]  /*9180*/  BRA `(.L_x_211) ;  /* 0xffffffac00447947 */ /* 0x000fea000383ffff */
.L_x_75:
[----:B------:R-:W-:-:S07]  /*9190*/  MOV R0, UR5 ;  /* 0x0000000500007c02 */ /* 0x000fce0008000f00 */
.L_x_212:
[----:B-1----:R1:W3:Y:S02]  /*91a0*/  SYNCS.PHASECHK.TRANS64.TRYWAIT P0, [R0+URZ], R3 ;  /* 0x00000003000075a7 */ /* 0x0022e400080011ff */
[----:B---3--:R-:W-:Y:S05]  /*91b0*/  @!P0 NANOSLEEP.SYNCS 0x989680 ;  /* 0x009896800000895d */ /* 0x008fea0003900000 */
[----:B------:R-:W3:Y:S02]  /*91c0*/  @!P0 SYNCS.PHASECHK.TRANS64 P0, [R0+URZ], R3 ;  /* 0x00000003000085a7 */ /* 0x000ee400080010ff */
[----:B---3--:R-:W-:Y:S05]  /*91d0*/  @!P0 BRA `(.L_x_212) ;  /* 0xfffffffc00f08947 */ /* 0x008fea000383ffff */
[----:B------:R-:W-:Y:S05]  /*91e0*/  BRA `(.L_x_213) ;  /* 0xffffffac00507947 */ /* 0x000fea000383ffff */
.L_x_76:
[----:B------:R-:W-:-:S07]  /*91f0*/  MOV R0, UR5 ;  /* 0x0000000500007c02 */ /* 0x000fce0008000f00 */
.L_x_214:
[----:B-1----:R1:W3:Y:S02]  /*9200*/  SYNCS.PHASECHK.TRANS64.TRYWAIT P0, [R0+URZ], R3 ;  /* 0x00000003000075a7 */ /* 0x0022e400080011ff */
[----:B---3--:R-:W-:Y:S05]  /*9210*/  @!P0 NANOSLEEP.SYNCS 0x989680 ;  /* 0x009896800000895d */ /* 0x008fea0003900000 */
[----:B------:R-:W3:Y:S02]  /*9220*/  @!P0 SYNCS.PHASECHK.TRANS64 P0, [R0+URZ], R3 ;  /* 0x00000003000085a7 */ /* 0x000ee400080010ff */
[----:B---3--:R-:W-:Y:S05]  /*9230*/  @!P0 BRA `(.L_x_214) ;  /* 0xfffffffc00f08947 */ /* 0x008fea000383ffff */
[----:B------:R-:W-:Y:S05]  /*9240*/  BRA `(.L_x_215) ;  /* 0xffffffac005c7947 */ /* 0x000fea000383ffff */
.L_x_77:
[----:B------:R-:W-:-:S07]  /*9250*/  MOV R0, UR5 ;  /* 0x0000000500007c02 */ /* 0x000fce0008000f00 */
.L_x_216:
[----:B-1----:R1:W3:Y:S02]  /*9260*/  SYNCS.PHASECHK.TRANS64.TRYWAIT P0, [R0+URZ], R3 ;  /* 0x00000003000075a7 */ /* 0x0022e400080011ff */
[----:B---3--:R-:W-:Y:S05]  /*9270*/  @!P0 NANOSLEEP.SYNCS 0x989680 ;  /* 0x009896800000895d */ /* 0x008fea0003900000 */
[----:B------:R-:W3:Y:S02]  /*9280*/  @!P0 SYNCS.PHASECHK.TRANS64 P0, [R0+URZ], R3 ;  /* 0x00000003000085a7 */ /* 0x000ee400080010ff */
[----:B---3--:R-:W-:Y:S05]  /*9290*/  @!P0 BRA `(.L_x_216) ;  /* 0xfffffffc00f08947 */ /* 0x008fea000383ffff */
[----:B------:R-:W-:Y:S05]  /*92a0*/  BRA `(.L_x_217) ;  /* 0xffffffac00687947 */ /* 0x000fea000383ffff */
.L_x_78:
[----:B------:R-:W-:-:S07]  /*92b0*/  MOV R0, UR5 ;  /* 0x0000000500007c02 */ /* 0x000fce0008000f00 */
.L_x_218:
[----:B-1----:R1:W3:Y:S02]  /*92c0*/  SYNCS.PHASECHK.TRANS64.TRYWAIT P0, [R0+URZ], R3 ;  /* 0x00000003000075a7 */ /* 0x0022e400080011ff */
[----:B---3--:R-:W-:Y:S05]  /*92d0*/  @!P0 NANOSLEEP.SYNCS 0x989680 ;  /* 0x009896800000895d */ /* 0x008fea0003900000 */
[----:B------:R-:W3:Y:S02]  /*92e0*/  @!P0 SYNCS.PHASECHK.TRANS64 P0, [R0+URZ], R3 ;  /* 0x00000003000085a7 */ /* 0x000ee400080010ff */
[----:B---3--:R-:W-:Y:S05]  /*92f0*/  @!P0 BRA `(.L_x_218) ;  /* 0xfffffffc00f08947 */ /* 0x008fea000383ffff */
[----:B------:R-:W-:Y:S05]  /*9300*/  BRA `(.L_x_219) ;  /* 0xffffffac00747947 */ /* 0x000fea000383ffff */
.L_x_81:
[----:B--2---:R2:W3:Y:S02]  /*9310*/  SYNCS.PHASECHK.TRANS64.TRYWAIT P0, [R2+URZ+0x2c0], R4 ;  /* 0x0002c004020075a7 */ /* 0x0044e400080011ff */
[----:B---3--:R-:W-:Y:S05]  /*9320*/  @!P0 NANOSLEEP.SYNCS 0x989680 ;  /* 0x009896800000895d */ /* 0x008fea0003900000 */
[----:B------:R-:W3:Y:S02]  /*9330*/  @!P0 SYNCS.PHASECHK.TRANS64 P0, [R2+URZ+0x2c0], R4 ;  /* 0x0002c004020085a7 */ /* 0x000ee400080010ff */
[----:B---3--:R-:W-:Y:S05]  /*9340*/  @!P0 BRA `(.L_x_81) ;  /* 0xfffffffc00f08947 */ /* 0x008fea000383ffff */
[----:B------:R-:W-:Y:S05]  /*9350*/  BRA `(.L_x_220) ;  /* 0xffffffac00d87947 */ /* 0x000fea000383ffff */
.L_x_82:
[----:B------:R-:W-:-:S07]  /*9360*/  MOV R2, UR4 ;  /* 0x0000000400027c02 */ /* 0x000fce0008000f00 */
.L_x_221:
[----:B--2---:R2:W3:Y:S02]  /*9370*/  SYNCS.PHASECHK.TRANS64.TRYWAIT P0, [R2+URZ+0x270], R5 ;  /* 0x00027005020075a7 */ /* 0x0044e400080011ff */
[----:B---3--:R-:W-:Y:S05]  /*9380*/  @!P0 NANOSLEEP.SYNCS 0x989680 ;  /* 0x009896800000895d */ /* 0x008fea0003900000 */
[----:B------:R-:W3:Y:S02]  /*9390*/  @!P0 SYNCS.PHASECHK.TRANS64 P0, [R2+URZ+0x270], R5 ;  /* 0x00027005020085a7 */ /* 0x000ee400080010ff */
[----:B---3--:R-:W-:Y:S05]  /*93a0*/  @!P0 BRA `(.L_x_221) ;  /* 0xfffffffc00f08947 */ /* 0x008fea000383ffff */
[----:B------:R-:W-:Y:S05]  /*93b0*/  BRA `(.L_x_222) ;  /* 0xffffffac00e87947 */ /* 0x000fea000383ffff */
.L_x_83:
[----:B--2---:R2:W3:Y:S02]  /*93c0*/  SYNCS.PHASECHK.TRANS64.TRYWAIT P1, [R2+URZ+0x260], R4 ;  /* 0x00026004020075a7 */ /* 0x0044e400080211ff */
[----:B---3--:R-:W-:Y:S05]  /*93d0*/  @!P1 NANOSLEEP.SYNCS 0x989680 ;  /* 0x009896800000995d */ /* 0x008fea0003900000 */
[----:B------:R-:W3:Y:S02]  /*93e0*/  @!P1 SYNCS.PHASECHK.TRANS64 P1, [R2+URZ+0x260], R4 ;  /* 0x00026004020095a7 */ /* 0x000ee400080210ff */
[----:B---3--:R-:W-:Y:S05]  /*93f0*/  @!P1 BRA `(.L_x_83) ;  /* 0xfffffffc00f09947 */ /* 0x008fea000383ffff */
[----:B------:R-:W-:Y:S05]  /*9400*/  BRA `(.L_x_223) ;  /* 0xffffffb000187947 */ /* 0x000fea000383ffff */
.L_x_86:
[----:B------:R-:W-:-:S07]  /*9410*/  MOV R0, UR4 ;  /* 0x0000000400007c02 */ /* 0x000fce0008000f00 */
.L_x_224:
[----:B--2---:R2:W3:Y:S02]  /*9420*/  SYNCS.PHASECHK.TRANS64.TRYWAIT P0, [R0+URZ+0x270], R2 ;  /* 0x00027002000075a7 */ /* 0x0044e400080011ff */
[----:B---3--:R-:W-:Y:S05]  /*9430*/  @!P0 NANOSLEEP.SYNCS 0x989680 ;  /* 0x009896800000895d */ /* 0x008fea0003900000 */
[----:B------:R-:W3:Y:S02]  /*9440*/  @!P0 SYNCS.PHASECHK.TRANS64 P0, [R0+URZ+0x270], R2 ;  /* 0x00027002000085a7 */ /* 0x000ee400080010ff */
[----:B---3--:R-:W-:Y:S05]  /*9450*/  @!P0 BRA `(.L_x_224) ;  /* 0xfffffffc00f08947 */ /* 0x008fea000383ffff */
[----:B------:R-:W-:Y:S05]  /*9460*/  BRA `(.L_x_85) ;  /* 0xffffffb0006c7947 */ /* 0x000fea000383ffff */
.L_x_95:
[----:B--2---:R-:W-:-:S04]  /*9470*/  MOV R5, UR5 ;  /* 0x0000000500057c02 */ /* 0x004fc80008000f00 */
[----:B------:R2:W3:Y:S03]  /*9480*/  SYNCS.PHASECHK.TRANS64.TRYWAIT P0, [R5+URZ+0x8], R6 ;  /* 0x00000806050075a7 */ /* 0x0004e600080011ff */
[----:B---3--:R-:W-:Y:S05]  /*9490*/  @!P0 NANOSLEEP.SYNCS 0x989680 ;  /* 0x009896800000895d */ /* 0x008fea0003900000 */
[----:B------:R-:W3:Y:S02]  /*94a0*/  @!P0 SYNCS.PHASECHK.TRANS64 P0, [R5+URZ+0x8], R6 ;  /* 0x00000806050085a7 */ /* 0x000ee400080010ff */
[----:B---3--:R-:W-:Y:S05]  /*94b0*/  @!P0 BRA `(.L_x_95) ;  /* 0xfffffffc00ec8947 */ /* 0x008fea000383ffff */
[----:B------:R-:W-:Y:S05]  /*94c0*/  BRA `(.L_x_94) ;  /* 0xffffffb400247947 */ /* 0x000fea000383ffff */
.L_x_97:
[----:B------:R-:W-:Y:S01]  /*94d0*/  BSSY B0, `(.L_x_225) ;  /* 0x0000006000007945 */ /* 0x000fe20003800000 */
[----:B------:R-:W-:-:S07]  /*94e0*/  MOV R15, 0xffffffff ;  /* 0xffffffff000f7802 */ /* 0x000fce0000000f00 */
[----:B-12--5:R-:W-:Y:S05]  /*94f0*/  WARPSYNC.COLLECTIVE R15, `(.L_x_226) ;  /* 0x000000000f0c7348 */ /* 0x026fea0003c00000 */
[----:B------:R-:W-:Y:S02]  /*9500*/  ELECT P6, UR79, PT ;  /* 0x00000000004f782f */ /* 0x000fe400038c0000 */
[----:B------:R-:W-:Y:S01]  /*9510*/  MOV R14, UR79 ;  /* 0x0000004f000e7c02 */ /* 0x000fe20008000f00 */
[----:B-12--5:R-:W-:Y:S10]  /*9520*/  ENDCOLLECTIVE ;  /* 0x000000000000791b */ /* 0x026ff40003800000 */
.L_x_226:
[----:B------:R-:W-:Y:S05]  /*9530*/  BSYNC B0 ;  /* 0x0000000000007941 */ /* 0x000fea0003800000 */
.L_x_225:
[----:B------:R-:W-:Y:S01]  /*9540*/  PLOP3.LUT P0, PT, P6, PT, PT, 0x80, 0x8 ;  /* 0x000000000008781c */ /* 0x000fe2000370f070 */
[----:B------:R-:W-:-:S12]  /*9550*/  BRA `(.L_x_227) ;  /* 0xffffffb400507947 */ /* 0x000fd8000383ffff */
.L_x_99:
[----:B--2---:R-:W-:-:S04]  /*9560*/  MOV R0, UR5 ;  /* 0x0000000500007c02 */ /* 0x004fc80008000f00 */
[----:B------:R2:W3:Y:S03]  /*9570*/  SYNCS.PHASECHK.TRANS64.TRYWAIT P0, [R0+URZ+0x8], R4 ;  /* 0x00000804000075a7 */ /* 0x0004e600080011ff */
[----:B---3--:R-:W-:Y:S05]  /*9580*/  @!P0 NANOSLEEP.SYNCS 0x989680 ;  /* 0x009896800000895d */ /* 0x008fea0003900000 */
[----:B------:R-:W3:Y:S02]  /*9590*/  @!P0 SYNCS.PHASECHK.TRANS64 P0, [R0+URZ+0x8], R4 ;  /* 0x00000804000085a7 */ /* 0x000ee400080010ff */
[----:B---3--:R-:W-:Y:S05]  /*95a0*/  @!P0 BRA `(.L_x_99) ;  /* 0xfffffffc00ec8947 */ /* 0x008fea000383ffff */
[----:B------:R-:W-:Y:S05]  /*95b0*/  BRA `(.L_x_98) ;  /* 0xffffffb400547947 */ /* 0x000fea000383ffff */
.L_x_100:
[----:B-1----:R1:W2:Y:S02]  /*95c0*/  SYNCS.PHASECHK.TRANS64.TRYWAIT P0, [R0+URZ+0x260], R4 ;  /* 0x00026004000075a7 */ /* 0x0022a400080011ff */
[----:B--2---:R-:W-:Y:S05]  /*95d0*/  @!P0 NANOSLEEP.SYNCS 0x989680 ;  /* 0x009896800000895d */ /* 0x004fea0003900000 */
[----:B------:R-:W2:Y:S02]  /*95e0*/  @!P0 SYNCS.PHASECHK.TRANS64 P0, [R0+URZ+0x260], R4 ;  /* 0x00026004000085a7 */ /* 0x000ea400080010ff */
[----:B--2---:R-:W-:Y:S05]  /*95f0*/  @!P0 BRA `(.L_x_100) ;  /* 0xfffffffc00f08947 */ /* 0x004fea000383ffff */
[----:B------:R-:W-:Y:S05]  /*9600*/  BRA `(.L_x_228) ;  /* 0xffffffb800307947 */ /* 0x000fea000383ffff */
.L_x_102:
[----:B------:R-:W-:-:S07]  /*9610*/  MOV R0, UR23 ;  /* 0x0000001700007c02 */ /* 0x000fce0008000f00 */
.L_x_229:
[----:B-1----:R1:W2:Y:S02]  /*9620*/  SYNCS.PHASECHK.TRANS64.TRYWAIT P0, [R0+URZ+0x2a0], R4 ;  /* 0x0002a004000075a7 */ /* 0x0022a400080011ff */
[----:B--2---:R-:W-:Y:S05]  /*9630*/  @!P0 NANOSLEEP.SYNCS 0x989680 ;  /* 0x009896800000895d */ /* 0x004fea0003900000 */
[----:B------:R-:W2:Y:S02]  /*9640*/  @!P0 SYNCS.PHASECHK.TRANS64 P0, [R0+URZ+0x2a0], R4 ;  /* 0x0002a004000085a7 */ /* 0x000ea400080010ff */
[----:B--2---:R-:W-:Y:S05]  /*9650*/  @!P0 BRA `(.L_x_229) ;  /* 0xfffffffc00f08947 */ /* 0x004fea000383ffff */
[----:B------:R-:W-:Y:S05]  /*9660*/  BRA `(.L_x_230) ;  /* 0xffffffb8007c7947 */ /* 0x000fea000383ffff */
.L_x_105:
[----:B------:R-:W-:Y:S07]  /*9670*/  MOV R0, UR5 ;  /* 0x0000000500007c02 */ /* 0x000fee0008000f00 */
.L_x_231:
[----:B-1----:R1:W2:Y:S02]  /*9680*/  SYNCS.PHASECHK.TRANS64.TRYWAIT P0, [R0+URZ], R4 ;  /* 0x00000004000075a7 */ /* 0x0022a400080011ff */
[----:B--2---:R-:W-:Y:S05]  /*9690*/  @!P0 NANOSLEEP.SYNCS 0x989680 ;  /* 0x009896800000895d */ /* 0x004fea0003900000 */
[----:B------:R-:W2:Y:S02]  /*96a0*/  @!P0 SYNCS.PHASECHK.TRANS64 P0, [R0+URZ], R4 ;  /* 0x00000004000085a7 */ /* 0x000ea400080010ff */
[----:B--2---:R-:W-:Y:S05]  /*96b0*/  @!P0 BRA `(.L_x_231) ;  /* 0xfffffffc00f08947 */ /* 0x004fea000383ffff */
[----:B------:R-:W-:Y:S05]  /*96c0*/  BRA `(.L_x_104) ;  /* 0xffffffb800907947 */ /* 0x000fea000383ffff */
.L_x_109:
[----:B-1----:R-:W-:-:S07]  /*96d0*/  MOV R0, UR4 ;  /* 0x0000000400007c02 */ /* 0x002fce0008000f00 */
.L_x_232:
[----:B-1----:R1:W2:Y:S02]  /*96e0*/  SYNCS.PHASECHK.TRANS64.TRYWAIT P0, [R0+URZ], R2 ;  /* 0x00000002000075a7 */ /* 0x0022a400080011ff */
[----:B--2---:R-:W-:Y:S05]  /*96f0*/  @!P0 NANOSLEEP.SYNCS 0x989680 ;  /* 0x009896800000895d */ /* 0x004fea0003900000 */
[----:B------:R-:W2:Y:S02]  /*9700*/  @!P0 SYNCS.PHASECHK.TRANS64 P0, [R0+URZ], R2 ;  /* 0x00000002000085a7 */ /* 0x000ea400080010ff */
[----:B--2---:R-:W-:Y:S05]  /*9710*/  @!P0 BRA `(.L_x_232) ;  /* 0xfffffffc00f08947 */ /* 0x004fea000383ffff */
[----:B------:R-:W-:Y:S05]  /*9720*/  BRA `(.L_x_233) ;  /* 0xffffffbc005c7947 */ /* 0x000fea000383ffff */
.L_x_110:
[----:B------:R-:W-:-:S07]  /*9730*/  MOV R0, UR5 ;  /* 0x0000000500007c02 */ /* 0x000fce0008000f00 */
.L_x_234:
[----:B-1----:R1:W2:Y:S02]  /*9740*/  SYNCS.PHASECHK.TRANS64.TRYWAIT P0, [R0+URZ], R3 ;  /* 0x00000003000075a7 */ /* 0x0022a400080011ff */
[----:B--2---:R-:W-:Y:S05]  /*9750*/  @!P0 NANOSLEEP.SYNCS 0x989680 ;  /* 0x009896800000895d */ /* 0x004fea0003900000 */
[----:B------:R-:W2:Y:S02]  /*9760*/  @!P0 SYNCS.PHASECHK.TRANS64 P0, [R0+URZ], R3 ;  /* 0x00000003000085a7 */ /* 0x000ea400080010ff */
[----:B--2---:R-:W-:Y:S05]  /*9770*/  @!P0 BRA `(.L_x_234) ;  /* 0xfffffffc00f08947 */ /* 0x004fea000383ffff */
[----:B------:R-:W-:Y:S05]  /*9780*/  BRA `(.L_x_235) ;  /* 0xffffffbc00687947 */ /* 0x000fea000383ffff */
.L_x_111:
[----:B------:R-:W-:-:S07]  /*9790*/  MOV R0, UR5 ;  /* 0x0000000500007c02 */ /* 0x000fce0008000f00 */
.L_x_236:
[----:B-1----:R1:W2:Y:S02]  /*97a0*/  SYNCS.PHASECHK.TRANS64.TRYWAIT P0, [R0+URZ], R3 ;  /* 0x00000003000075a7 */ /* 0x0022a400080011ff */
[----:B--2---:R-:W-:Y:S05]  /*97b0*/  @!P0 NANOSLEEP.SYNCS 0x989680 ;  /* 0x009896800000895d */ /* 0x004fea0003900000 */
[----:B------:R-:W2:Y:S02]  /*97c0*/  @!P0 SYNCS.PHASECHK.TRANS64 P0, [R0+URZ], R3 ;  /* 0x00000003000085a7 */ /* 0x000ea400080010ff */
[----:B--2---:R-:W-:Y:S05]  /*97d0*/  @!P0 BRA `(.L_x_236) ;  /* 0xfffffffc00f08947 */ /* 0x004fea000383ffff */
[----:B------:R-:W-:Y:S05]  /*97e0*/  BRA `(.L_x_237) ;  /* 0xffffffbc00747947 */ /* 0x000fea000383ffff */
.L_x_114:
[----:B------:R-:W-:-:S07]  /*97f0*/  MOV R0, UR17 ;  /* 0x0000001100007c02 */ /* 0x000fce0008000f00 */
.L_x_238:
[----:B-1----:R1:W2:Y:S02]  /*9800*/  SYNCS.PHASECHK.TRANS64.TRYWAIT P1, [R0+URZ+0x2e0], R2 ;  /* 0x0002e002000075a7 */ /* 0x0022a400080211ff */
[----:B--2---:R-:W-:Y:S05]  /*9810*/  @!P1 NANOSLEEP.SYNCS 0x989680 ;  /* 0x009896800000995d */ /* 0x004fea0003900000 */
[----:B------:R-:W2:Y:S02]  /*9820*/  @!P1 SYNCS.PHASECHK.TRANS64 P1, [R0+URZ+0x2e0], R2 ;  /* 0x0002e002000095a7 */ /* 0x000ea400080210ff */
[----:B--2---:R-:W-:Y:S05]  /*9830*/  @!P1 BRA `(.L_x_238) ;  /* 0xfffffffc00f09947 */ /* 0x004fea000383ffff */
[----:B------:R-:W-:Y:S05]  /*9840*/  BRA `(.L_x_239) ;  /* 0xffffffbc00c07947 */ /* 0x000fea000383ffff */
.L_x_119:
[----:B-1----:R1:W3:Y:S02]  /*9850*/  SYNCS.PHASECHK.TRANS64.TRYWAIT P0, [R3+URZ+0x260], R0 ;  /* 0x00026000030075a7 */ /* 0x0022e400080011ff */
[----:B---3--:R-:W-:Y:S05]  /*9860*/  @!P0 NANOSLEEP.SYNCS 0x989680 ;  /* 0x009896800000895d */ /* 0x008fea0003900000 */
[----:B------:R-:W3:Y:S02]  /*9870*/  @!P0 SYNCS.PHASECHK.TRANS64 P0, [R3+URZ+0x260], R0 ;  /* 0x00026000030085a7 */ /* 0x000ee400080010ff */
[----:B---3--:R-:W-:Y:S05]  /*9880*/  @!P0 BRA `(.L_x_119) ;  /* 0xfffffffc00f08947 */ /* 0x008fea000383ffff */
[----:B------:R-:W-:Y:S05]  /*9890*/  BRA `(.L_x_240) ;  /* 0xffffffc000f07947 */ /* 0x000fea000383ffff */
.L_x_122:
[----:B-1----:R-:W-:Y:S07]  /*98a0*/  MOV R0, UR17 ;  /* 0x0000001100007c02 */ /* 0x002fee0008000f00 */
.L_x_241:
[----:B-1----:R1:W3:Y:S02]  /*98b0*/  SYNCS.PHASECHK.TRANS64.TRYWAIT P1, [R0+URZ+0x258], R3 ;  /* 0x00025803000075a7 */ /* 0x0022e400080211ff */
[----:B---3--:R-:W-:Y:S05]  /*98c0*/  @!P1 NANOSLEEP.SYNCS 0x989680 ;  /* 0x009896800000995d */ /* 0x008fea0003900000 */
[----:B------:R-:W3:Y:S02]  /*98d0*/  @!P1 SYNCS.PHASECHK.TRANS64 P1, [R0+URZ+0x258], R3 ;  /* 0x00025803000095a7 */ /* 0x000ee400080210ff */
[----:B---3--:R-:W-:Y:S05]  /*98e0*/  @!P1 BRA `(.L_x_241) ;  /* 0xfffffffc00f09947 */ /* 0x008fea000383ffff */
[----:B------:R-:W-:Y:S05]  /*98f0*/  BRA `(.L_x_121) ;  /* 0xffffffc800647947 */ /* 0x000fea000383ffff */
.L_x_125:
[----:B-1----:R-:W-:Y:S07]  /*9900*/  MOV R0, UR17 ;  /* 0x0000001100007c02 */ /* 0x002fee0008000f00 */
.L_x_242:
[----:B-1----:R1:W3:Y:S02]  /*9910*/  SYNCS.PHASECHK.TRANS64.TRYWAIT P0, [R0+URZ+0x248], R2 ;  /* 0x00024802000075a7 */ /* 0x0022e400080011ff */
[----:B---3--:R-:W-:Y:S05]  /*9920*/  @!P0 NANOSLEEP.SYNCS 0x989680 ;  /* 0x009896800000895d */ /* 0x008fea0003900000 */
[----:B------:R-:W3:Y:S02]  /*9930*/  @!P0 SYNCS.PHASECHK.TRANS64 P0, [R0+URZ+0x248], R2 ;  /* 0x00024802000085a7 */ /* 0x000ee400080010ff */
[----:B---3--:R-:W-:Y:S05]  /*9940*/  @!P0 BRA `(.L_x_242) ;  /* 0xfffffffc00f08947 */ /* 0x008fea000383ffff */
[----:B------:R-:W-:Y:S05]  /*9950*/  BRA `(.L_x_243) ;  /* 0xffffffc800b87947 */ /* 0x000fea000383ffff */
.L_x_128:
[----:B--2---:R2:W3:Y:S02]  /*9960*/  SYNCS.PHASECHK.TRANS64.TRYWAIT P0, [R3+URZ+0x260], R0 ;  /* 0x00026000030075a7 */ /* 0x0044e400080011ff */
[----:B---3--:R-:W-:Y:S05]  /*9970*/  @!P0 NANOSLEEP.SYNCS 0x989680 ;  /* 0x009896800000895d */ /* 0x008fea0003900000 */
[----:B------:R-:W3:Y:S02]  /*9980*/  @!P0 SYNCS.PHASECHK.TRANS64 P0, [R3+URZ+0x260], R0 ;  /* 0x00026000030085a7 */ /* 0x000ee400080010ff */
[----:B---3--:R-:W-:Y:S05]  /*9990*/  @!P0 BRA `(.L_x_128) ;  /* 0xfffffffc00f08947 */ /* 0x008fea000383ffff */
[----:B------:R-:W-:Y:S05]  /*99a0*/  BRA `(.L_x_244) ;  /* 0xffffffd000107947 */ /* 0x000fea000383ffff */
.L_x_139:
[----:B-1----:R-:W-:Y:S04]  /*99b0*/  MOV R0, UR44 ;  /* 0x0000002c00007c02 */ /* 0x002fe80008000f00 */
[----:B------:R1:W2:Y:S03]  /*99c0*/  SYNCS.PHASECHK.TRANS64.TRYWAIT P1, [R0+URZ+0x240], R3 ;  /* 0x00024003000075a7 */ /* 0x0002a600080211ff */
[----:B--2---:R-:W-:Y:S05]  /*99d0*/  @!P1 NANOSLEEP.SYNCS 0x989680 ;  /* 0x009896800000995d */ /* 0x004fea0003900000 */
[----:B------:R-:W2:Y:S02]  /*99e0*/  @!P1 SYNCS.PHASECHK.TRANS64 P1, [R0+URZ+0x240], R3 ;  /* 0x00024003000095a7 */ /* 0x000ea400080210ff */
[----:B--2---:R-:W-:Y:S05]  /*99f0*/  @!P1 BRA `(.L_x_139) ;  /* 0xfffffffc00ec9947 */ /* 0x004fea000383ffff */
[----:B------:R-:W-:Y:S05]  /*9a00*/  BRA `(.L_x_138) ;  /* 0xffffffdc00487947 */ /* 0x000fea000383ffff */
.L_x_141:
[----:B-1----:R1:W2:Y:S02]  /*9a10*/  SYNCS.PHASECHK.TRANS64.TRYWAIT P1, [R82+URZ+0x280], R4 ;  /* 0x00028004520075a7 */ /* 0x0022a400080211ff */
[----:B--2---:R-:W-:Y:S05]  /*9a20*/  @!P1 NANOSLEEP.SYNCS 0x989680 ;  /* 0x009896800000995d */ /* 0x004fea0003900000 */
[----:B------:R-:W2:Y:S02]  /*9a30*/  @!P1 SYNCS.PHASECHK.TRANS64 P1, [R82+URZ+0x280], R4 ;  /* 0x00028004520095a7 */ /* 0x000ea400080210ff */
[----:B--2---:R-:W-:Y:S05]  /*9a40*/  @!P1 BRA `(.L_x_141) ;  /* 0xfffffffc00f09947 */ /* 0x004fea000383ffff */
[----:B------:R-:W-:Y:S05]  /*9a50*/  BRA `(.L_x_140) ;  /* 0xffffffdc00887947 */ /* 0x000fea000383ffff */
        .weak           $__internal_0_$__cuda_sm10x_tcgen05_guardrail_trap_col_being_dealloced_not_returned_by_alloc
        .type           $__internal_0_$__cuda_sm10x_tcgen05_guardrail_trap_col_being_dealloced_not_returned_by_alloc,@function
        .size           $__internal_0_$__cuda_sm10x_tcgen05_guardrail_trap_col_being_dealloced_not_returned_by_alloc,($__internal_1_$__cuda_sm10x_tcgen05_guardrail_trap_phase_invalid_during_alloc - $__internal_0_$__cuda_sm10x_tcgen05_guardrail_trap_col_being_dealloced_not_returned_by_alloc)
$__internal_0_$__cuda_sm10x_tcgen05_guardrail_trap_col_being_dealloced_not_returned_by_alloc:
[----:B------:R-:W-:Y:S05]  /*9a60*/  BPT.TRAP 0x1 ;  /* 0x000000040000795c */ /* 0x000fea0000300000 */
[----:B------:R-:W-:-:S04]  /*9a70*/  HFMA2 R3, -RZ, RZ, 0, 0 ;  /* 0x00000000ff037431 */ /* 0x000fc800000001ff */
[----:B------:R-:W-:Y:S05]  /*9a80*/  RET.REL.NODEC R2 `(_ZN7cutlass13device_kernelINS_4gemm6kernel13GemmUniversalIN4cute5tupleIJiiiiEEENS1_10collective13CollectiveMmaINS1_35MainloopSm100TmaUmmaWarpSpecializedILi36ELi2ELi4ENS5_IJNS4_1CILi8EEENSA_ILi1EEESC_EEEEENS5_IJNSA_ILi128EEENSA_ILi64EEESG_EEENS_12float_e5m2_tENS5_IJlSC_lEEESI_SJ_NS4_8TiledMMAINS4_8MMA_AtomIJNS4_10MMA_TraitsINS4_25SM100_MMA_F8F6F4_2x1SM_SSEJSI_SI_fSF_SG_NS4_17integral_constantINS4_4UMMA5MajorELSQ_0EEESR_NSO_INSP_7ScaleInELSS_0EEEST_EEEEEENS4_6LayoutINS5_IJSC_SC_SC_EEENS5_IJNSA_ILi0EEESY_SY_EEEEENS5_IJNS4_10UnderscoreES11_S11_EEEEENS4_18SM100_TMA_2SM_LOADENS4_14ComposedLayoutINS4_7SwizzleILi2ELi4ELi3EEENS4_18smem_ptr_flag_bitsILi8EEENSW_INS5_IJSB_SG_EEENS5_IJSG_SC_EEEEEEEvNS4_8identityENS4_28SM100_TMA_2SM_LOAD_MULTICASTES1D_vS1E_EENS_8epilogue10collective18CollectiveEpilogueINS1H_23Sm100TmaWarpSpecializedILi1ELi1ELi32ELb0ELb0EEEJNS5_IJSG_SG_SG_EEENS5_IJNSW_ISG_SC_EES1N_EEESI_SJ_SI_SJ_NS1H_6fusion15FusionCallbacksIS1L_NS1P_17LinearCombinationISI_fSI_fLNS_15FloatRoundStyleE2EEES1M_S1O_JEEENS4_5SM1004TMEM4LOAD26SM100_TMEM_LOAD_32dp32b32xENS4_13SM90_TMA_LOADES1D_NS4_39AutoVectorizingCopyWithAssumedAlignmentILi128EEENS4_14SM90_TMA_STOREES1D_S21_S21_EEEvvEEEEvNT_6ParamsE) ;  /* 0xffffff64025c7950 */ /* 0x000fea0003c3ffff */
        .weak           $__internal_1_$__cuda_sm10x_tcgen05_guardrail_trap_phase_invalid_during_alloc
        .type           $__internal_1_$__cuda_sm10x_tcgen05_guardrail_trap_phase_invalid_during_alloc,@function
        .size           $__internal_1_$__cuda_sm10x_tcgen05_guardrail_trap_phase_invalid_during_alloc,($__internal_2_$__cuda_sm10x_tcgen05_guardrail_trap_unallocated_columns_being_dealloced - $__internal_1_$__cuda_sm10x_tcgen05_guardrail_trap_phase_invalid_during_alloc)
$__internal_1_$__cuda_sm10x_tcgen05_guardrail_trap_phase_invalid_during_alloc:
[----:B------:R-:W-:Y:S05]  /*9a90*/  BPT.TRAP 0x1 ;  /* 0x000000040000795c */ /* 0x000fea0000300000 */
[----:B------:R-:W-:-:S04]  /*9aa0*/  MOV R5, 0x0 ;  /* 0x0000000000057802 */ /* 0x000fc80000000f00 */
[----:B------:R-:W-:Y:S05]  /*9ab0*/  RET.REL.NODEC R4 `(_ZN7cutlass13device_kernelINS_4gemm6kernel13GemmUniversalIN4cute5tupleIJiiiiEEENS1_10collective13CollectiveMmaINS1_35MainloopSm100TmaUmmaWarpSpecializedILi36ELi2ELi4ENS5_IJNS4_1CILi8EEENSA_ILi1EEESC_EEEEENS5_IJNSA_ILi128EEENSA_ILi64EEESG_EEENS_12float_e5m2_tENS5_IJlSC_lEEESI_SJ_NS4_8TiledMMAINS4_8MMA_AtomIJNS4_10MMA_TraitsINS4_25SM100_MMA_F8F6F4_2x1SM_SSEJSI_SI_fSF_SG_NS4_17integral_constantINS4_4UMMA5MajorELSQ_0EEESR_NSO_INSP_7ScaleInELSS_0EEEST_EEEEEENS4_6LayoutINS5_IJSC_SC_SC_EEENS5_IJNSA_ILi0EEESY_SY_EEEEENS5_IJNS4_10UnderscoreES11_S11_EEEEENS4_18SM100_TMA_2SM_LOADENS4_14ComposedLayoutINS4_7SwizzleILi2ELi4ELi3EEENS4_18smem_ptr_flag_bitsILi8EEENSW_INS5_IJSB_SG_EEENS5_IJSG_SC_EEEEEEEvNS4_8identityENS4_28SM100_TMA_2SM_LOAD_MULTICASTES1D_vS1E_EENS_8epilogue10collective18CollectiveEpilogueINS1H_23Sm100TmaWarpSpecializedILi1ELi1ELi32ELb0ELb0EEEJNS5_IJSG_SG_SG_EEENS5_IJNSW_ISG_SC_EES1N_EEESI_SJ_SI_SJ_NS1H_6fusion15FusionCallbacksIS1L_NS1P_17LinearCombinationISI_fSI_fLNS_15FloatRoundStyleE2EEES1M_S1O_JEEENS4_5SM1004TMEM4LOAD26SM100_TMEM_LOAD_32dp32b32xENS4_13SM90_TMA_LOADES1D_NS4_39AutoVectorizingCopyWithAssumedAlignmentILi128EEENS4_14SM90_TMA_STOREES1D_S21_S21_EEEvvEEEEvNT_6ParamsE) ;  /* 0xffffff6404507950 */ /* 0x000fea0003c3ffff */
        .weak           $__internal_2_$__cuda_sm10x_tcgen05_guardrail_trap_unallocated_columns_being_dealloced
        .type           $__internal_2_$__cuda_sm10x_tcgen05_guardrail_trap_unallocated_columns_being_dealloced,@function
        .size           $__internal_2_$__cuda_sm10x_tcgen05_guardrail_trap_unallocated_columns_being_dealloced,(.L_x_246 - $__internal_2_$__cuda_sm10x_tcgen05_guardrail_trap_unallocated_columns_being_dealloced)
$__internal_2_$__cuda_sm10x_tcgen05_guardrail_trap_unallocated_columns_being_dealloced:
[----:B------:R-:W-:Y:S05]  /*9ac0*/  BPT.TRAP 0x1 ;  /* 0x000000040000795c */ /* 0x000fea0000300000 */
[----:B------:R-:W-:-:S04]  /*9ad0*/  HFMA2 R3, -RZ, RZ, 0, 0 ;  /* 0x00000000ff037431 */ /* 0x000fc800000001ff */
[----:B------:R-:W-:Y:S05]  /*9ae0*/  RET.REL.NODEC R2 `(_ZN7cutlass13device_kernelINS_4gemm6kernel13GemmUniversalIN4cute5tupleIJiiiiEEENS1_10collective13CollectiveMmaINS1_35MainloopSm100TmaUmmaWarpSpecializedILi36ELi2ELi4ENS5_IJNS4_1CILi8EEENSA_ILi1EEESC_EEEEENS5_IJNSA_ILi128EEENSA_ILi64EEESG_EEENS_12float_e5m2_tENS5_IJlSC_lEEESI_SJ_NS4_8TiledMMAINS4_8MMA_AtomIJNS4_10MMA_TraitsINS4_25SM100_MMA_F8F6F4_2x1SM_SSEJSI_SI_fSF_SG_NS4_17integral_constantINS4_4UMMA5MajorELSQ_0EEESR_NSO_INSP_7ScaleInELSS_0EEEST_EEEEEENS4_6LayoutINS5_IJSC_SC_SC_EEENS5_IJNSA_ILi0EEESY_SY_EEEEENS5_IJNS4_10UnderscoreES11_S11_EEEEENS4_18SM100_TMA_2SM_LOADENS4_14ComposedLayoutINS4_7SwizzleILi2ELi4ELi3EEENS4_18smem_ptr_flag_bitsILi8EEENSW_INS5_IJSB_SG_EEENS5_IJSG_SC_EEEEEEEvNS4_8identityENS4_28SM100_TMA_2SM_LOAD_MULTICASTES1D_vS1E_EENS_8epilogue10collective18CollectiveEpilogueINS1H_23Sm100TmaWarpSpecializedILi1ELi1ELi32ELb0ELb0EEEJNS5_IJSG_SG_SG_EEENS5_IJNSW_ISG_SC_EES1N_EEESI_SJ_SI_SJ_NS1H_6fusion15FusionCallbacksIS1L_NS1P_17LinearCombinationISI_fSI_fLNS_15FloatRoundStyleE2EEES1M_S1O_JEEENS4_5SM1004TMEM4LOAD26SM100_TMEM_LOAD_32dp32b32xENS4_13SM90_TMA_LOADES1D_NS4_39AutoVectorizingCopyWithAssumedAlignmentILi128EEENS4_14SM90_TMA_STOREES1D_S21_S21_EEEvvEEEEvNT_6ParamsE) ;  /* 0xffffff6402447950 */ /* 0x000fea0003c3ffff */
.L_x_245:
[----:B------:R-:W-:-:S00]  /*9af0*/  BRA `(.L_x_245) ;  /* 0xfffffffc00fc7947 */ /* 0x000fc0000383ffff */
[----:B------:R-:W-:-:S00]  /*9b00*/  NOP ;  /* 0x0000000000007918 */ /* 0x000fc00000000000 */
[----:B------:R-:W-:-:S00]  /*9b10*/  NOP ;  /* 0x0000000000007918 */ /* 0x000fc00000000000 */
[----:B------:R-:W-:-:S00]  /*9b20*/  NOP ;  /* 0x0000000000007918 */ /* 0x000fc00000000000 */
[----:B------:R-:W-:-:S00]  /*9b30*/  NOP ;  /* 0x0000000000007918 */ /* 0x000fc00000000000 */
[----:B------:R-:W-:-:S00]  /*9b40*/  NOP ;  /* 0x0000000000007918 */ /* 0x000fc00000000000 */
[----:B------:R-:W-:-:S00]  /*9b50*/  NOP ;  /* 0x0000000000007918 */ /* 0x000fc00000000000 */
[----:B------:R-:W-:-:S00]  /*9b60*/  NOP ;  /* 0x0000000000007918 */ /* 0x000fc00000000000 */
[----:B------:R-:W-:-:S00]  /*9b70*/  NOP ;  /* 0x0000000000007918 */ /* 0x000fc00000000000 */
.L_x_246:


//--------------------- .nv.global.init           --------------------------
	.section	.nv.global.init,"aw",@progbits
.nv.global.init:
	.type		$str$27,@object
	.size		$str$27,($str$28 - $str$27)
$str$27:
        /*0000*/ 	.byte	0x28, 0x61, 0x64, 0x64, 0x72, 0x65, 0x73, 0x73, 0x20, 0x26, 0x20, 0x6d, 0x61, 0x73, 0x6b, 0x29
        /*0010*/ 	.byte	0x20, 0x3d, 0x3d, 0x20, 0x30, 0x00
	.type		$str$28,@object
	.size		$str$28,($str$26 - $str$28)
$str$28:
        /*0016*/ 	.byte	0x2f, 0x74, 0x6d, 0x70, 0x2f, 0x63, 0x75, 0x74, 0x6c, 0x61, 0x73, 0x73, 0x5f, 0x73, 0x77, 0x65
        /*0026*/ 	.byte	0x65, 0x70, 0x5f, 0x73, 0x72, 0x63, 0x2f, 0x69, 0x6e, 0x63, 0x6c, 0x75, 0x64, 0x65, 0x2f, 0x63
        /*0036*/ 	.byte	0x75, 0x74, 0x65, 0x2f, 0x70, 0x6f, 0x69, 0x6e, 0x74, 0x65, 0x72, 0x5f, 0x66, 0x6c, 0x61, 0x67
        /*0046*/ 	.byte	0x67, 0x65, 0x64, 0x2e, 0x68, 0x70, 0x70, 0x00
	.type		$str$26,@object
	.size		$str$26,($str$25 - $str$26)
$str$26:
        /*004e*/ 	.byte	0x2f, 0x74, 0x6d, 0x70, 0x2f, 0x63, 0x75, 0x74, 0x6c, 0x61, 0x73, 0x73, 0x5f, 0x73, 0x77, 0x65
        /*005e*/ 	.byte	0x65, 0x70, 0x5f, 0x73, 0x72, 0x63, 0x2f, 0x69, 0x6e, 0x63, 0x6c, 0x75, 0x64, 0x65, 0x2f, 0x63
        /*006e*/ 	.byte	0x75, 0x74, 0x65, 0x2f, 0x61, 0x74, 0x6f, 0x6d, 0x2f, 0x63, 0x6f, 0x70, 0x79, 0x5f, 0x74, 0x72
        /*007e*/ 	.byte	0x61, 0x69, 0x74, 0x73, 0x5f, 0x73, 0x6d, 0x31, 0x30, 0x30, 0x2e, 0x68, 0x70, 0x70, 0x00
	.type		$str$25,@object
	.size		$str$25,(__unnamed_1 - $str$25)
$str$25:
        /*008d*/ 	.byte	0x28, 0x28, 0x75, 0x69, 0x6e, 0x74, 0x33, 0x32, 0x5f, 0x74, 0x28, 0x74, 0x68, 0x72, 0x65, 0x61
        /*009d*/ 	.byte	0x64, 0x49, 0x64, 0x78, 0x2e, 0x78, 0x29, 0x20, 0x2f, 0x20, 0x33, 0x32, 0x29, 0x20, 0x25, 0x20
        /*00ad*/ 	.byte	0x34, 0x29, 0x20, 0x3d, 0x3d, 0x20, 0x28, 0x28, 0x28, 0x74, 0x6d, 0x65, 0x6d, 0x5f, 0x61, 0x64
        /*00bd*/ 	.byte	0x64, 0x72, 0x20, 0x3e, 0x3e, 0x20, 0x31, 0x36, 0x29, 0x20, 0x2f, 0x20, 0x33, 0x32, 0x29, 0x20
        /*00cd*/ 	.byte	0x25, 0x20, 0x34, 0x29, 0x00
	.type		__unnamed_1,@object
	.size		__unnamed_1,(__unnamed_2 - __unnamed_1)
__unnamed_1:
        /*00d2*/ 	.byte	0x61, 0x75, 0x74, 0x6f, 0x20, 0x63, 0x75, 0x74, 0x65, 0x3a, 0x3a, 0x61, 0x73, 0x5f, 0x70, 0x6f
        /* <DEDUP_REMOVED lines=24> */
        /*0262*/ 	.byte	0x3c, 0x34, 0x30, 0x39, 0x36, 0x3e, 0x3e, 0x3e, 0x3e, 0x5d, 0x00
	.type		__unnamed_2,@object
	.size		__unnamed_2,(.L_2 - __unnamed_2)
__unnamed_2:
        /* <DEDUP_REMOVED lines=40> */
        /*04ed*/ 	.byte	0x74, 0x65, 0x3a, 0x3a, 0x43, 0x3c, 0x30, 0x3e, 0x3e, 0x3e, 0x3e, 0x5d, 0x00
.L_2:


//--------------------- .nv.shared._ZN7cutlass13device_kernelINS_4gemm6kernel13GemmUniversalIN4cute5tupleIJiiiiEEENS1_10collective13CollectiveMmaINS1_35MainloopSm100TmaUmmaWarpSpecializedILi36ELi2ELi4ENS5_IJNS4_1CILi8EEENSA_ILi1EEESC_EEEEENS5_IJNSA_ILi128EEENSA_ILi64EEESG_EEENS_12float_e5m2_tENS5_IJlSC_lEEESI_SJ_NS4_8TiledMMAINS4_8MMA_AtomIJNS4_10MMA_TraitsINS4_25SM100_MMA_F8F6F4_2x1SM_SSEJSI_SI_fSF_SG_NS4_17integral_constantINS4_4UMMA5MajorELSQ_0EEESR_NSO_INSP_7ScaleInELSS_0EEEST_EEEEEENS4_6LayoutINS5_IJSC_SC_SC_EEENS5_IJNSA_ILi0EEESY_SY_EEEEENS5_IJNS4_10UnderscoreES11_S11_EEEEENS4_18SM100_TMA_2SM_LOADENS4_14ComposedLayoutINS4_7SwizzleILi2ELi4ELi3EEENS4_18smem_ptr_flag_bitsILi8EEENSW_INS5_IJSB_SG_EEENS5_IJSG_SC_EEEEEEEvNS4_8identityENS4_28SM100_TMA_2SM_LOAD_MULTICASTES1D_vS1E_EENS_8epilogue10collective18CollectiveEpilogueINS1H_23Sm100TmaWarpSpecializedILi1ELi1ELi32ELb0ELb0EEEJNS5_IJSG_SG_SG_EEENS5_IJNSW_ISG_SC_EES1N_EEESI_SJ_SI_SJ_NS1H_6fusion15FusionCallbacksIS1L_NS1P_17LinearCombinationISI_fSI_fLNS_15FloatRoundStyleE2EEES1M_S1O_JEEENS4_5SM1004TMEM4LOAD26SM100_TMEM_LOAD_32dp32b32xENS4_13SM90_TMA_LOADES1D_NS4_39AutoVectorizingCopyWithAssumedAlignmentILi128EEENS4_14SM90_TMA_STOREES1D_S21_S21_EEEvvEEEEvNT_6ParamsE --------------------------
	.section	.nv.shared._ZN7cutlass13device_kernelINS_4gemm6kernel13GemmUniversalIN4cute5tupleIJiiiiEEENS1_10collective13CollectiveMmaINS1_35MainloopSm100TmaUmmaWarpSpecializedILi36ELi2ELi4ENS5_IJNS4_1CILi8EEENSA_ILi1EEESC_EEEEENS5_IJNSA_ILi128EEENSA_ILi64EEESG_EEENS_12float_e5m2_tENS5_IJlSC_lEEESI_SJ_NS4_8TiledMMAINS4_8MMA_AtomIJNS4_10MMA_TraitsINS4_25SM100_MMA_F8F6F4_2x1SM_SSEJSI_SI_fSF_SG_NS4_17integral_constantINS4_4UMMA5MajorELSQ_0EEESR_NSO_INSP_7ScaleInELSS_0EEEST_EEEEEENS4_6LayoutINS5_IJSC_SC_SC_EEENS5_IJNSA_ILi0EEESY_SY_EEEEENS5_IJNS4_10UnderscoreES11_S11_EEEEENS4_18SM100_TMA_2SM_LOADENS4_14ComposedLayoutINS4_7SwizzleILi2ELi4ELi3EEENS4_18smem_ptr_flag_bitsILi8EEENSW_INS5_IJSB_SG_EEENS5_IJSG_SC_EEEEEEEvNS4_8identityENS4_28SM100_TMA_2SM_LOAD_MULTICASTES1D_vS1E_EENS_8epilogue10collective18CollectiveEpilogueINS1H_23Sm100TmaWarpSpecializedILi1ELi1ELi32ELb0ELb0EEEJNS5_IJSG_SG_SG_EEENS5_IJNSW_ISG_SC_EES1N_EEESI_SJ_SI_SJ_NS1H_6fusion15FusionCallbacksIS1L_NS1P_17LinearCombinationISI_fSI_fLNS_15FloatRoundStyleE2EEES1M_S1O_JEEENS4_5SM1004TMEM4LOAD26SM100_TMEM_LOAD_32dp32b32xENS4_13SM90_TMA_LOADES1D_NS4_39AutoVectorizingCopyWithAssumedAlignmentILi128EEENS4_14SM90_TMA_STOREES1D_S21_S21_EEEvvEEEEvNT_6ParamsE,"aw",@nobits
	.sectionflags	@""
	.align	16
	.zero		1024


//--------------------- .nv.shared.reserved.0     --------------------------
	.section	.nv.shared.reserved.0,"aw",@nobits
	.weak		__nv_reservedSMEM_offset_0_alias
	.size		__nv_reservedSMEM_offset_0_alias, 0, 64
	.other		__nv_reservedSMEM_offset_0_alias,@"STO_CUDA_RESERVED_SHARED STV_DEFAULT"
__nv_reservedSMEM_offset_0_alias:
	.zero		0
.nv.shared.reserved.0:
	.zero		64
	.weak		__nv_reservedSMEM_tcgen05_partition
	.type		__nv_reservedSMEM_tcgen05_partition,@object
	.size		__nv_reservedSMEM_tcgen05_partition,(.L_0 - __nv_reservedSMEM_tcgen05_partition)
__nv_reservedSMEM_tcgen05_partition:
	.zero		32
.L_0:


//--------------------- .nv.global                --------------------------
	.section	.nv.global,"aw",@nobits
.nv.global:
	.type		_ZN40_INTERNAL_fbe21957_4_k_cu_bbf42726_322994cute1_E,@object
	.size		_ZN40_INTERNAL_fbe21957_4_k_cu_bbf42726_322994cute1_E,(_ZN40_INTERNAL_fbe21957_4_k_cu_bbf42726_322994cuda3std3__45__cpo6cbeginE - _ZN40_INTERNAL_fbe21957_4_k_cu_bbf42726_322994cute1_E)
_ZN40_INTERNAL_fbe21957_4_k_cu_bbf42726_322994cute1_E:
	.zero		1
	.type		_ZN40_INTERNAL_fbe21957_4_k_cu_bbf42726_322994cuda3std3__45__cpo6cbeginE,@object
	.size		_ZN40_INTERNAL_fbe21957_4_k_cu_bbf42726_322994cuda3std3__45__cpo6cbeginE,(_ZN40_INTERNAL_fbe21957_4_k_cu_bbf42726_322994cuda3std3__48in_placeE - _ZN40_INTERNAL_fbe21957_4_k_cu_bbf42726_322994cuda3std3__45__cpo6cbeginE)
_ZN40_INTERNAL_fbe21957_4_k_cu_bbf42726_322994cuda3std3__45__cpo6cbeginE:
	.zero		1
	.type		_ZN40_INTERNAL_fbe21957_4_k_cu_bbf42726_322994cuda3std3__48in_placeE,@object
	.size		_ZN40_INTERNAL_fbe21957_4_k_cu_bbf42726_322994cuda3std3__48in_placeE,(_ZN40_INTERNAL_fbe21957_4_k_cu_bbf42726_322994cuda3std6ranges3__45__cpo9iter_moveE - _ZN40_INTERNAL_fbe21957_4_k_cu_bbf42726_322994cuda3std3__48in_placeE)
_ZN40_INTERNAL_fbe21957_4_k_cu_bbf42726_322994cuda3std3__48in_placeE:
	.zero		1
	.type		_ZN40_INTERNAL_fbe21957_4_k_cu_bbf42726_322994cuda3std6ranges3__45__cpo9iter_moveE,@object
	.size		_ZN40_INTERNAL_fbe21957_4_k_cu_bbf42726_322994cuda3std6ranges3__45__cpo9iter_moveE,(_ZN40_INTERNAL_fbe21957_4_k_cu_bbf42726_322994cuda3std3__45__cpo5beginE - _ZN40_INTERNAL_fbe21957_4_k_cu_bbf42726_322994cuda3std6ranges3__45__cpo9iter_moveE)
_ZN40_INTERNAL_fbe21957_4_k_cu_bbf42726_322994cuda3std6ranges3__45__cpo9iter_moveE:
	.zero		1
	.type		_ZN40_INTERNAL_fbe21957_4_k_cu_bbf42726_322994cuda3std3__45__cpo5beginE,@object
	.size		_ZN40_INTERNAL_fbe21957_4_k_cu_bbf42726_322994cuda3std3__45__cpo5beginE,(_ZN40_INTERNAL_fbe21957_4_k_cu_bbf42726_322994cuda3std3__442_GLOBAL__N__fbe21957_4_k_cu_bbf42726_322996ignoreE - _ZN40_INTERNAL_fbe21957_4_k_cu_bbf42726_322994cuda3std3__45__cpo5beginE)
_ZN40_INTERNAL_fbe21957_4_k_cu_bbf42726_322994cuda3std3__45__cpo5beginE:
	.zero		1
	.type		_ZN40_INTERNAL_fbe21957_4_k_cu_bbf42726_322994cuda3std3__442_GLOBAL__N__fbe21957_4_k_cu_bbf42726_322996ignoreE,@object
	.size		_ZN40_INTERNAL_fbe21957_4_k_cu_bbf42726_322994cuda3std3__442_GLOBAL__N__fbe21957_4_k_cu_bbf42726_322996ignoreE,(_ZN40_INTERNAL_fbe21957_4_k_cu_bbf42726_322994cute7productE - _ZN40_INTERNAL_fbe21957_4_k_cu_bbf42726_322994cuda3std3__442_GLOBAL__N__fbe21957_4_k_cu_bbf42726_322996ignoreE)
_ZN40_INTERNAL_fbe21957_4_k_cu_bbf42726_322994cuda3std3__442_GLOBAL__N__fbe21957_4_k_cu_bbf42726_322996ignoreE:
	.zero		1
	.type		_ZN40_INTERNAL_fbe21957_4_k_cu_bbf42726_322994cute7productE,@object
	.size		_ZN40_INTERNAL_fbe21957_4_k_cu_bbf42726_322994cute7productE,(_ZN40_INTERNAL_fbe21957_4_k_cu_bbf42726_322994cuda3std3__45__cpo3endE - _ZN40_INTERNAL_fbe21957_4_k_cu_bbf42726_322994cute7productE)
_ZN40_INTERNAL_fbe21957_4_k_cu_bbf42726_322994cute7productE:
	.zero		1
	.type		_ZN40_INTERNAL_fbe21957_4_k_cu_bbf42726_322994cuda3std3__45__cpo3endE,@object
	.size		_ZN40_INTERNAL_fbe21957_4_k_cu_bbf42726_322994cuda3std3__45__cpo3endE,(_ZN40_INTERNAL_fbe21957_4_k_cu_bbf42726_322994cuda3std3__419piecewise_constructE - _ZN40_INTERNAL_fbe21957_4_k_cu_bbf42726_322994cuda3std3__45__cpo3endE)
_ZN40_INTERNAL_fbe21957_4_k_cu_bbf42726_322994cuda3std3__45__cpo3endE:
	.zero		1
	.type		_ZN40_INTERNAL_fbe21957_4_k_cu_bbf42726_322994cuda3std3__419piecewise_constructE,@object
	.size		_ZN40_INTERNAL_fbe21957_4_k_cu_bbf42726_322994cuda3std3__419piecewise_constructE,(_ZN40_INTERNAL_fbe21957_4_k_cu_bbf42726_322994cuda3std3__45__cpo4cendE - _ZN40_INTERNAL_fbe21957_4_k_cu_bbf42726_322994cuda3std3__419piecewise_constructE)
_ZN40_INTERNAL_fbe21957_4_k_cu_bbf42726_322994cuda3std3__419piecewise_constructE:
	.zero		1
	.type		_ZN40_INTERNAL_fbe21957_4_k_cu_bbf42726_322994cuda3std3__45__cpo4cendE,@object
	.size		_ZN40_INTERNAL_fbe21957_4_k_cu_bbf42726_322994cuda3std3__45__cpo4cendE,(_ZN40_INTERNAL_fbe21957_4_k_cu_bbf42726_322994cuda3std6ranges3__45__cpo4swapE - _ZN40_INTERNAL_fbe21957_4_k_cu_bbf42726_322994cuda3std3__45__cpo4cendE)
_ZN40_INTERNAL_fbe21957_4_k_cu_bbf42726_322994cuda3std3__45__cpo4cendE:
	.zero		1
	.type		_ZN40_INTERNAL_fbe21957_4_k_cu_bbf42726_322994cuda3std6ranges3__45__cpo4swapE,@object
	.size		_ZN40_INTERNAL_fbe21957_4_k_cu_bbf42726_322994cuda3std6ranges3__45__cpo4swapE,(.L_10 - _ZN40_INTERNAL_fbe21957_4_k_cu_bbf42726_322994cuda3std6ranges3__45__cpo4swapE)
_ZN40_INTERNAL_fbe21957_4_k_cu_bbf42726_322994cuda3std6ranges3__45__cpo4swapE:
	.zero		1
.L_10:


//--------------------- .nv.constant0._ZN7cutlass13device_kernelINS_4gemm6kernel13GemmUniversalIN4cute5tupleIJiiiiEEENS1_10collective13CollectiveMmaINS1_35MainloopSm100TmaUmmaWarpSpecializedILi36ELi2ELi4ENS5_IJNS4_1CILi8EEENSA_ILi1EEESC_EEEEENS5_IJNSA_ILi128EEENSA_ILi64EEESG_EEENS_12float_e5m2_tENS5_IJlSC_lEEESI_SJ_NS4_8TiledMMAINS4_8MMA_AtomIJNS4_10MMA_TraitsINS4_25SM100_MMA_F8F6F4_2x1SM_SSEJSI_SI_fSF_SG_NS4_17integral_constantINS4_4UMMA5MajorELSQ_0EEESR_NSO_INSP_7ScaleInELSS_0EEEST_EEEEEENS4_6LayoutINS5_IJSC_SC_SC_EEENS5_IJNSA_ILi0EEESY_SY_EEEEENS5_IJNS4_10UnderscoreES11_S11_EEEEENS4_18SM100_TMA_2SM_LOADENS4_14ComposedLayoutINS4_7SwizzleILi2ELi4ELi3EEENS4_18smem_ptr_flag_bitsILi8EEENSW_INS5_IJSB_SG_EEENS5_IJSG_SC_EEEEEEEvNS4_8identityENS4_28SM100_TMA_2SM_LOAD_MULTICASTES1D_vS1E_EENS_8epilogue10collective18CollectiveEpilogueINS1H_23Sm100TmaWarpSpecializedILi1ELi1ELi32ELb0ELb0EEEJNS5_IJSG_SG_SG_EEENS5_IJNSW_ISG_SC_EES1N_EEESI_SJ_SI_SJ_NS1H_6fusion15FusionCallbacksIS1L_NS1P_17LinearCombinationISI_fSI_fLNS_15FloatRoundStyleE2EEES1M_S1O_JEEENS4_5SM1004TMEM4LOAD26SM100_TMEM_LOAD_32dp32b32xENS4_13SM90_TMA_LOADES1D_NS4_39AutoVectorizingCopyWithAssumedAlignmentILi128EEENS4_14SM90_TMA_STOREES1D_S21_S21_EEEvvEEEEvNT_6ParamsE --------------------------
	.section	.nv.constant0._ZN7cutlass13device_kernelINS_4gemm6kernel13GemmUniversalIN4cute5tupleIJiiiiEEENS1_10collective13CollectiveMmaINS1_35MainloopSm100TmaUmmaWarpSpecializedILi36ELi2ELi4ENS5_IJNS4_1CILi8EEENSA_ILi1EEESC_EEEEENS5_IJNSA_ILi128EEENSA_ILi64EEESG_EEENS_12float_e5m2_tENS5_IJlSC_lEEESI_SJ_NS4_8TiledMMAINS4_8MMA_AtomIJNS4_10MMA_TraitsINS4_25SM100_MMA_F8F6F4_2x1SM_SSEJSI_SI_fSF_SG_NS4_17integral_constantINS4_4UMMA5MajorELSQ_0EEESR_NSO_INSP_7ScaleInELSS_0EEEST_EEEEEENS4_6LayoutINS5_IJSC_SC_SC_EEENS5_IJNSA_ILi0EEESY_SY_EEEEENS5_IJNS4_10UnderscoreES11_S11_EEEEENS4_18SM100_TMA_2SM_LOADENS4_14ComposedLayoutINS4_7SwizzleILi2ELi4ELi3EEENS4_18smem_ptr_flag_bitsILi8EEENSW_INS5_IJSB_SG_EEENS5_IJSG_SC_EEEEEEEvNS4_8identityENS4_28SM100_TMA_2SM_LOAD_MULTICASTES1D_vS1E_EENS_8epilogue10collective18CollectiveEpilogueINS1H_23Sm100TmaWarpSpecializedILi1ELi1ELi32ELb0ELb0EEEJNS5_IJSG_SG_SG_EEENS5_IJNSW_ISG_SC_EES1N_EEESI_SJ_SI_SJ_NS1H_6fusion15FusionCallbacksIS1L_NS1P_17LinearCombinationISI_fSI_fLNS_15FloatRoundStyleE2EEES1M_S1O_JEEENS4_5SM1004TMEM4LOAD26SM100_TMEM_LOAD_32dp32b32xENS4_13SM90_TMA_LOADES1D_NS4_39AutoVectorizingCopyWithAssumedAlignmentILi128EEENS4_14SM90_TMA_STOREES1D_S21_S21_EEEvvEEEEvNT_6ParamsE,"a",@progbits
	.sectionflags	@""
	.align	4
.nv.constant0._ZN7cutlass13device_kernelINS_4gemm6kernel13GemmUniversalIN4cute5tupleIJiiiiEEENS1_10collective13CollectiveMmaINS1_35MainloopSm100TmaUmmaWarpSpecializedILi36ELi2ELi4ENS5_IJNS4_1CILi8EEENSA_ILi1EEESC_EEEEENS5_IJNSA_ILi128EEENSA_ILi64EEESG_EEENS_12float_e5m2_tENS5_IJlSC_lEEESI_SJ_NS4_8TiledMMAINS4_8MMA_AtomIJNS4_10MMA_TraitsINS4_25SM100_MMA_F8F6F4_2x1SM_SSEJSI_SI_fSF_SG_NS4_17integral_constantINS4_4UMMA5MajorELSQ_0EEESR_NSO_INSP_7ScaleInELSS_0EEEST_EEEEEENS4_6LayoutINS5_IJSC_SC_SC_EEENS5_IJNSA_ILi0EEESY_SY_EEEEENS5_IJNS4_10UnderscoreES11_S11_EEEEENS4_18SM100_TMA_2SM_LOADENS4_14ComposedLayoutINS4_7SwizzleILi2ELi4ELi3EEENS4_18smem_ptr_flag_bitsILi8EEENSW_INS5_IJSB_SG_EEENS5_IJSG_SC_EEEEEEEvNS4_8identityENS4_28SM100_TMA_2SM_LOAD_MULTICASTES1D_vS1E_EENS_8epilogue10collective18CollectiveEpilogueINS1H_23Sm100TmaWarpSpecializedILi1ELi1ELi32ELb0ELb0EEEJNS5_IJSG_SG_SG_EEENS5_IJNSW_ISG_SC_EES1N_EEESI_SJ_SI_SJ_NS1H_6fusion15FusionCallbacksIS1L_NS1P_17LinearCombinationISI_fSI_fLNS_15FloatRoundStyleE2EEES1M_S1O_JEEENS4_5SM1004TMEM4LOAD26SM100_TMEM_LOAD_32dp32b32xENS4_13SM90_TMA_LOADES1D_NS4_39AutoVectorizingCopyWithAssumedAlignmentILi128EEENS4_14SM90_TMA_STOREES1D_S21_S21_EEEvvEEEEvNT_6ParamsE:
	.zero		2944


//--------------------- SYMBOLS --------------------------

	.type		.nv.reservedSmem.offset0,@object
	.size		.nv.reservedSmem.offset0,0x4
	.type		.nv.reservedSmem.cap,@object
	.size		.nv.reservedSmem.cap,0x4
	.type		__assertfail,@function
